//
// Generated by NVIDIA NVVM Compiler
//
// Compiler Build ID: CL-36424714
// Cuda compilation tools, release 13.0, V13.0.88
// Based on NVVM 20.0.0
//

.version 9.0
.target sm_100
.address_size 64

	// .globl	remap

.visible .entry remap(
	.param .u32 remap_param_0,
	.param .u32 remap_param_1,
	.param .u32 remap_param_2,
	.param .u32 remap_param_3,
	.param .u32 remap_param_4,
	.param .u64 .ptr .align 1 remap_param_5,
	.param .u64 .ptr .align 1 remap_param_6,
	.param .u64 .ptr .align 1 remap_param_7
)
{
	.reg .pred 	%p<118>;
	.reg .b32 	%r<347>;
	.reg .b32 	%f<156>;
	.reg .b64 	%rd<64>;

	ld.param.u32 	%r99, [remap_param_0];
	ld.param.u32 	%r104, [remap_param_1];
	ld.param.u32 	%r101, [remap_param_2];
	ld.param.u32 	%r102, [remap_param_3];
	ld.param.u32 	%r103, [remap_param_4];
	ld.param.u64 	%rd7, [remap_param_5];
	ld.param.u64 	%rd8, [remap_param_6];
	ld.param.u64 	%rd9, [remap_param_7];
	cvta.to.global.u64 	%rd1, %rd9;
	cvta.to.global.u64 	%rd2, %rd7;
	cvta.to.global.u64 	%rd3, %rd8;
	mov.u32 	%r105, %ntid.x;
	mov.u32 	%r106, %ctaid.x;
	mul.lo.s32 	%r1, %r105, %r106;
	mov.u32 	%r2, %tid.x;
	add.s32 	%r3, %r1, %r2;
	mov.u32 	%r107, %ntid.y;
	mov.u32 	%r108, %ctaid.y;
	mul.lo.s32 	%r4, %r107, %r108;
	mov.u32 	%r5, %tid.y;
	add.s32 	%r109, %r4, %r5;
	setp.ge.s32 	%p1, %r3, %r99;
	setp.ge.s32 	%p2, %r109, %r104;
	or.pred  	%p3, %p1, %p2;
	@%p3 bra 	$L__BB0_20;
	add.s32 	%r110, %r102, -1;
	shr.u32 	%r111, %r110, 31;
	add.s32 	%r112, %r110, %r111;
	shr.s32 	%r113, %r112, 1;
	mov.u32 	%r7, %ctaid.z;
	shl.b32 	%r114, %r103, 1;
	add.s32 	%r8, %r114, %r99;
	add.s32 	%r9, %r114, %r104;
	mul.lo.s32 	%r115, %r101, %r7;
	mul.lo.s32 	%r116, %r115, %r8;
	mul.lo.s32 	%r10, %r116, %r9;
	add.s32 	%r117, %r103, %r3;
	add.s32 	%r118, %r103, %r109;
	mad.lo.s32 	%r11, %r9, %r117, %r118;
	min.s32 	%r119, %r3, %r113;
	neg.s32 	%r315, %r119;
	add.s32 	%r120, %r113, %r3;
	setp.lt.s32 	%p4, %r120, %r99;
	not.b32 	%r121, %r3;
	add.s32 	%r122, %r99, %r121;
	selp.b32 	%r13, %r113, %r122, %p4;
	min.s32 	%r14, %r109, %r113;
	neg.s32 	%r15, %r14;
	add.s32 	%r123, %r113, %r109;
	setp.lt.s32 	%p5, %r123, %r104;
	not.b32 	%r124, %r109;
	add.s32 	%r125, %r104, %r124;
	selp.b32 	%r16, %r113, %r125, %p5;
	setp.lt.s32 	%p6, %r13, %r315;
	mov.f32 	%f155, 0f00000000;
	@%p6 bra 	$L__BB0_7;
	mul.lo.s32 	%r126, %r7, %r99;
	mul.lo.s32 	%r127, %r126, %r104;
	shl.b32 	%r17, %r127, 1;
	setp.lt.s32 	%p7, %r101, 1;
	mad.lo.s32 	%r18, %r11, %r101, %r10;
	@%p7 bra 	$L__BB0_37;
	and.b32  	%r19, %r101, 15;
	and.b32  	%r20, %r101, 7;
	and.b32  	%r21, %r101, 2147483632;
	and.b32  	%r22, %r101, 3;
	neg.s32 	%r23, %r21;
	mov.b32 	%r339, 0;
$L__BB0_4:
	setp.ge.s32 	%p92, %r16, %r15;
	@%p92 bra 	$L__BB0_21;
$L__BB0_5:
	add.s32 	%r27, %r315, 1;
	setp.eq.s32 	%p108, %r315, %r13;
	mov.u32 	%r315, %r27;
	@%p108 bra 	$L__BB0_6;
	bra.uni 	$L__BB0_4;
$L__BB0_6:
	cvt.rn.f32.s32 	%f155, %r339;
$L__BB0_7:
	setp.lt.s32 	%p109, %r101, 1;
	@%p109 bra 	$L__BB0_20;
	mad.lo.s32 	%r58, %r11, %r101, %r10;
	and.b32  	%r59, %r101, 15;
	setp.lt.u32 	%p110, %r101, 16;
	mov.b32 	%r342, 0;
	@%p110 bra 	$L__BB0_11;
	and.b32  	%r342, %r101, 2147483632;
	neg.s32 	%r341, %r342;
	add.s64 	%rd6, %rd1, 32;
	mov.u32 	%r340, %r58;
$L__BB0_10:
	.pragma "nounroll";
	mul.wide.s32 	%rd56, %r340, 4;
	add.s64 	%rd57, %rd6, %rd56;
	ld.global.f32 	%f97, [%rd57+-32];
	div.rn.f32 	%f98, %f97, %f155;
	st.global.f32 	[%rd57+-32], %f98;
	ld.global.f32 	%f99, [%rd57+-28];
	div.rn.f32 	%f100, %f99, %f155;
	st.global.f32 	[%rd57+-28], %f100;
	ld.global.f32 	%f101, [%rd57+-24];
	div.rn.f32 	%f102, %f101, %f155;
	st.global.f32 	[%rd57+-24], %f102;
	ld.global.f32 	%f103, [%rd57+-20];
	div.rn.f32 	%f104, %f103, %f155;
	st.global.f32 	[%rd57+-20], %f104;
	ld.global.f32 	%f105, [%rd57+-16];
	div.rn.f32 	%f106, %f105, %f155;
	st.global.f32 	[%rd57+-16], %f106;
	ld.global.f32 	%f107, [%rd57+-12];
	div.rn.f32 	%f108, %f107, %f155;
	st.global.f32 	[%rd57+-12], %f108;
	ld.global.f32 	%f109, [%rd57+-8];
	div.rn.f32 	%f110, %f109, %f155;
	st.global.f32 	[%rd57+-8], %f110;
	ld.global.f32 	%f111, [%rd57+-4];
	div.rn.f32 	%f112, %f111, %f155;
	st.global.f32 	[%rd57+-4], %f112;
	ld.global.f32 	%f113, [%rd57];
	div.rn.f32 	%f114, %f113, %f155;
	st.global.f32 	[%rd57], %f114;
	ld.global.f32 	%f115, [%rd57+4];
	div.rn.f32 	%f116, %f115, %f155;
	st.global.f32 	[%rd57+4], %f116;
	ld.global.f32 	%f117, [%rd57+8];
	div.rn.f32 	%f118, %f117, %f155;
	st.global.f32 	[%rd57+8], %f118;
	ld.global.f32 	%f119, [%rd57+12];
	div.rn.f32 	%f120, %f119, %f155;
	st.global.f32 	[%rd57+12], %f120;
	ld.global.f32 	%f121, [%rd57+16];
	div.rn.f32 	%f122, %f121, %f155;
	st.global.f32 	[%rd57+16], %f122;
	ld.global.f32 	%f123, [%rd57+20];
	div.rn.f32 	%f124, %f123, %f155;
	st.global.f32 	[%rd57+20], %f124;
	ld.global.f32 	%f125, [%rd57+24];
	div.rn.f32 	%f126, %f125, %f155;
	st.global.f32 	[%rd57+24], %f126;
	ld.global.f32 	%f127, [%rd57+28];
	div.rn.f32 	%f128, %f127, %f155;
	st.global.f32 	[%rd57+28], %f128;
	add.s32 	%r341, %r341, 16;
	add.s32 	%r340, %r340, 16;
	setp.ne.s32 	%p111, %r341, 0;
	@%p111 bra 	$L__BB0_10;
$L__BB0_11:
	setp.eq.s32 	%p112, %r59, 0;
	@%p112 bra 	$L__BB0_20;
	and.b32  	%r87, %r101, 7;
	setp.lt.u32 	%p113, %r59, 8;
	@%p113 bra 	$L__BB0_14;
	add.s32 	%r307, %r58, %r342;
	mul.wide.s32 	%rd58, %r307, 4;
	add.s64 	%rd59, %rd1, %rd58;
	ld.global.f32 	%f129, [%rd59];
	div.rn.f32 	%f130, %f129, %f155;
	st.global.f32 	[%rd59], %f130;
	ld.global.f32 	%f131, [%rd59+4];
	div.rn.f32 	%f132, %f131, %f155;
	st.global.f32 	[%rd59+4], %f132;
	ld.global.f32 	%f133, [%rd59+8];
	div.rn.f32 	%f134, %f133, %f155;
	st.global.f32 	[%rd59+8], %f134;
	ld.global.f32 	%f135, [%rd59+12];
	div.rn.f32 	%f136, %f135, %f155;
	st.global.f32 	[%rd59+12], %f136;
	ld.global.f32 	%f137, [%rd59+16];
	div.rn.f32 	%f138, %f137, %f155;
	st.global.f32 	[%rd59+16], %f138;
	ld.global.f32 	%f139, [%rd59+20];
	div.rn.f32 	%f140, %f139, %f155;
	st.global.f32 	[%rd59+20], %f140;
	ld.global.f32 	%f141, [%rd59+24];
	div.rn.f32 	%f142, %f141, %f155;
	st.global.f32 	[%rd59+24], %f142;
	ld.global.f32 	%f143, [%rd59+28];
	div.rn.f32 	%f144, %f143, %f155;
	st.global.f32 	[%rd59+28], %f144;
	add.s32 	%r342, %r342, 8;
$L__BB0_14:
	setp.eq.s32 	%p114, %r87, 0;
	@%p114 bra 	$L__BB0_20;
	and.b32  	%r90, %r101, 3;
	setp.lt.u32 	%p115, %r87, 4;
	@%p115 bra 	$L__BB0_17;
	add.s32 	%r308, %r58, %r342;
	mul.wide.s32 	%rd60, %r308, 4;
	add.s64 	%rd61, %rd1, %rd60;
	ld.global.f32 	%f145, [%rd61];
	div.rn.f32 	%f146, %f145, %f155;
	st.global.f32 	[%rd61], %f146;
	ld.global.f32 	%f147, [%rd61+4];
	div.rn.f32 	%f148, %f147, %f155;
	st.global.f32 	[%rd61+4], %f148;
	ld.global.f32 	%f149, [%rd61+8];
	div.rn.f32 	%f150, %f149, %f155;
	st.global.f32 	[%rd61+8], %f150;
	ld.global.f32 	%f151, [%rd61+12];
	div.rn.f32 	%f152, %f151, %f155;
	st.global.f32 	[%rd61+12], %f152;
	add.s32 	%r342, %r342, 4;
$L__BB0_17:
	setp.eq.s32 	%p116, %r90, 0;
	@%p116 bra 	$L__BB0_20;
	add.s32 	%r309, %r5, %r103;
	add.s32 	%r310, %r309, %r4;
	add.s32 	%r311, %r2, %r103;
	add.s32 	%r312, %r311, %r1;
	mad.lo.s32 	%r313, %r7, %r8, %r312;
	mad.lo.s32 	%r314, %r313, %r9, %r310;
	mad.lo.s32 	%r346, %r101, %r314, %r342;
	neg.s32 	%r345, %r90;
$L__BB0_19:
	.pragma "nounroll";
	mul.wide.s32 	%rd62, %r346, 4;
	add.s64 	%rd63, %rd1, %rd62;
	ld.global.f32 	%f153, [%rd63];
	div.rn.f32 	%f154, %f153, %f155;
	st.global.f32 	[%rd63], %f154;
	add.s32 	%r346, %r346, 1;
	add.s32 	%r345, %r345, 1;
	setp.ne.s32 	%p117, %r345, 0;
	@%p117 bra 	$L__BB0_19;
$L__BB0_20:
	ret;
$L__BB0_21:
	add.s32 	%r286, %r315, %r3;
	mad.lo.s32 	%r28, %r286, %r104, %r109;
	mov.u32 	%r318, %r15;
$L__BB0_22:
	mov.u32 	%r29, %r318;
	add.s32 	%r287, %r28, %r29;
	shl.b32 	%r288, %r287, 1;
	add.s32 	%r289, %r288, %r17;
	mul.wide.u32 	%rd40, %r289, 4;
	add.s64 	%rd41, %rd3, %rd40;
	ld.global.u32 	%r290, [%rd41];
	sub.s32 	%r31, %r290, %r315;
	ld.global.u32 	%r291, [%rd41+4];
	sub.s32 	%r32, %r291, %r29;
	or.b32  	%r293, %r31, %r32;
	setp.lt.s32 	%p93, %r293, 0;
	setp.ge.s32 	%p94, %r31, %r99;
	setp.ge.s32 	%p95, %r32, %r104;
	or.pred  	%p96, %p94, %p95;
	or.pred  	%p97, %p96, %p93;
	@%p97 bra 	$L__BB0_36;
	setp.lt.u32 	%p98, %r101, 16;
	add.s32 	%r295, %r31, %r103;
	add.s32 	%r296, %r32, %r103;
	mad.lo.s32 	%r297, %r295, %r9, %r296;
	mad.lo.s32 	%r33, %r297, %r101, %r10;
	mov.b32 	%r325, 0;
	@%p98 bra 	$L__BB0_26;
	mov.u32 	%r320, %r18;
	mov.u32 	%r321, %r33;
	mov.u32 	%r322, %r23;
$L__BB0_25:
	.pragma "nounroll";
	mul.wide.s32 	%rd42, %r321, 4;
	add.s64 	%rd43, %rd2, %rd42;
	mul.wide.s32 	%rd44, %r320, 4;
	add.s64 	%rd45, %rd1, %rd44;
	ld.global.f32 	%f4, [%rd43];
	ld.global.f32 	%f5, [%rd45];
	add.f32 	%f6, %f4, %f5;
	st.global.f32 	[%rd45], %f6;
	ld.global.f32 	%f7, [%rd43+4];
	ld.global.f32 	%f8, [%rd45+4];
	add.f32 	%f9, %f7, %f8;
	st.global.f32 	[%rd45+4], %f9;
	ld.global.f32 	%f10, [%rd43+8];
	ld.global.f32 	%f11, [%rd45+8];
	add.f32 	%f12, %f10, %f11;
	st.global.f32 	[%rd45+8], %f12;
	ld.global.f32 	%f13, [%rd43+12];
	ld.global.f32 	%f14, [%rd45+12];
	add.f32 	%f15, %f13, %f14;
	st.global.f32 	[%rd45+12], %f15;
	ld.global.f32 	%f16, [%rd43+16];
	ld.global.f32 	%f17, [%rd45+16];
	add.f32 	%f18, %f16, %f17;
	st.global.f32 	[%rd45+16], %f18;
	ld.global.f32 	%f19, [%rd43+20];
	ld.global.f32 	%f20, [%rd45+20];
	add.f32 	%f21, %f19, %f20;
	st.global.f32 	[%rd45+20], %f21;
	ld.global.f32 	%f22, [%rd43+24];
	ld.global.f32 	%f23, [%rd45+24];
	add.f32 	%f24, %f22, %f23;
	st.global.f32 	[%rd45+24], %f24;
	ld.global.f32 	%f25, [%rd43+28];
	ld.global.f32 	%f26, [%rd45+28];
	add.f32 	%f27, %f25, %f26;
	st.global.f32 	[%rd45+28], %f27;
	ld.global.f32 	%f28, [%rd43+32];
	ld.global.f32 	%f29, [%rd45+32];
	add.f32 	%f30, %f28, %f29;
	st.global.f32 	[%rd45+32], %f30;
	ld.global.f32 	%f31, [%rd43+36];
	ld.global.f32 	%f32, [%rd45+36];
	add.f32 	%f33, %f31, %f32;
	st.global.f32 	[%rd45+36], %f33;
	ld.global.f32 	%f34, [%rd43+40];
	ld.global.f32 	%f35, [%rd45+40];
	add.f32 	%f36, %f34, %f35;
	st.global.f32 	[%rd45+40], %f36;
	ld.global.f32 	%f37, [%rd43+44];
	ld.global.f32 	%f38, [%rd45+44];
	add.f32 	%f39, %f37, %f38;
	st.global.f32 	[%rd45+44], %f39;
	ld.global.f32 	%f40, [%rd43+48];
	ld.global.f32 	%f41, [%rd45+48];
	add.f32 	%f42, %f40, %f41;
	st.global.f32 	[%rd45+48], %f42;
	ld.global.f32 	%f43, [%rd43+52];
	ld.global.f32 	%f44, [%rd45+52];
	add.f32 	%f45, %f43, %f44;
	st.global.f32 	[%rd45+52], %f45;
	ld.global.f32 	%f46, [%rd43+56];
	ld.global.f32 	%f47, [%rd45+56];
	add.f32 	%f48, %f46, %f47;
	st.global.f32 	[%rd45+56], %f48;
	ld.global.f32 	%f49, [%rd43+60];
	ld.global.f32 	%f50, [%rd45+60];
	add.f32 	%f51, %f49, %f50;
	st.global.f32 	[%rd45+60], %f51;
	add.s32 	%r322, %r322, 16;
	add.s32 	%r321, %r321, 16;
	add.s32 	%r320, %r320, 16;
	setp.eq.s32 	%p99, %r322, 0;
	mov.u32 	%r325, %r21;
	@%p99 bra 	$L__BB0_26;
	bra.uni 	$L__BB0_25;
$L__BB0_26:
	add.s32 	%r339, %r339, 1;
	setp.eq.s32 	%p100, %r19, 0;
	@%p100 bra 	$L__BB0_36;
	add.s32 	%r298, %r19, -1;
	setp.lt.u32 	%p101, %r298, 7;
	@%p101 bra 	$L__BB0_29;
	add.s32 	%r299, %r33, %r325;
	mul.wide.s32 	%rd46, %r299, 4;
	add.s64 	%rd47, %rd2, %rd46;
	ld.global.f32 	%f52, [%rd47];
	add.s32 	%r300, %r18, %r325;
	mul.wide.s32 	%rd48, %r300, 4;
	add.s64 	%rd49, %rd1, %rd48;
	ld.global.f32 	%f53, [%rd49];
	add.f32 	%f54, %f52, %f53;
	st.global.f32 	[%rd49], %f54;
	ld.global.f32 	%f55, [%rd47+4];
	ld.global.f32 	%f56, [%rd49+4];
	add.f32 	%f57, %f55, %f56;
	st.global.f32 	[%rd49+4], %f57;
	ld.global.f32 	%f58, [%rd47+8];
	ld.global.f32 	%f59, [%rd49+8];
	add.f32 	%f60, %f58, %f59;
	st.global.f32 	[%rd49+8], %f60;
	ld.global.f32 	%f61, [%rd47+12];
	ld.global.f32 	%f62, [%rd49+12];
	add.f32 	%f63, %f61, %f62;
	st.global.f32 	[%rd49+12], %f63;
	ld.global.f32 	%f64, [%rd47+16];
	ld.global.f32 	%f65, [%rd49+16];
	add.f32 	%f66, %f64, %f65;
	st.global.f32 	[%rd49+16], %f66;
	ld.global.f32 	%f67, [%rd47+20];
	ld.global.f32 	%f68, [%rd49+20];
	add.f32 	%f69, %f67, %f68;
	st.global.f32 	[%rd49+20], %f69;
	ld.global.f32 	%f70, [%rd47+24];
	ld.global.f32 	%f71, [%rd49+24];
	add.f32 	%f72, %f70, %f71;
	st.global.f32 	[%rd49+24], %f72;
	ld.global.f32 	%f73, [%rd47+28];
	ld.global.f32 	%f74, [%rd49+28];
	add.f32 	%f75, %f73, %f74;
	st.global.f32 	[%rd49+28], %f75;
	add.s32 	%r325, %r325, 8;
$L__BB0_29:
	setp.eq.s32 	%p102, %r20, 0;
	@%p102 bra 	$L__BB0_36;
	add.s32 	%r301, %r20, -1;
	setp.lt.u32 	%p103, %r301, 3;
	@%p103 bra 	$L__BB0_32;
	add.s32 	%r302, %r33, %r325;
	mul.wide.s32 	%rd50, %r302, 4;
	add.s64 	%rd51, %rd2, %rd50;
	ld.global.f32 	%f76, [%rd51];
	add.s32 	%r303, %r18, %r325;
	mul.wide.s32 	%rd52, %r303, 4;
	add.s64 	%rd53, %rd1, %rd52;
	ld.global.f32 	%f77, [%rd53];
	add.f32 	%f78, %f76, %f77;
	st.global.f32 	[%rd53], %f78;
	ld.global.f32 	%f79, [%rd51+4];
	ld.global.f32 	%f80, [%rd53+4];
	add.f32 	%f81, %f79, %f80;
	st.global.f32 	[%rd53+4], %f81;
	ld.global.f32 	%f82, [%rd51+8];
	ld.global.f32 	%f83, [%rd53+8];
	add.f32 	%f84, %f82, %f83;
	st.global.f32 	[%rd53+8], %f84;
	ld.global.f32 	%f85, [%rd51+12];
	ld.global.f32 	%f86, [%rd53+12];
	add.f32 	%f87, %f85, %f86;
	st.global.f32 	[%rd53+12], %f87;
	add.s32 	%r325, %r325, 4;
$L__BB0_32:
	setp.eq.s32 	%p104, %r22, 0;
	@%p104 bra 	$L__BB0_36;
	setp.eq.s32 	%p105, %r22, 1;
	add.s32 	%r304, %r33, %r325;
	mul.wide.s32 	%rd54, %r304, 4;
	add.s64 	%rd4, %rd2, %rd54;
	ld.global.f32 	%f88, [%rd4];
	add.s32 	%r305, %r18, %r325;
	mul.wide.s32 	%rd55, %r305, 4;
	add.s64 	%rd5, %rd1, %rd55;
	ld.global.f32 	%f89, [%rd5];
	add.f32 	%f90, %f88, %f89;
	st.global.f32 	[%rd5], %f90;
	@%p105 bra 	$L__BB0_36;
	setp.eq.s32 	%p106, %r22, 2;
	ld.global.f32 	%f91, [%rd4+4];
	ld.global.f32 	%f92, [%rd5+4];
	add.f32 	%f93, %f91, %f92;
	st.global.f32 	[%rd5+4], %f93;
	@%p106 bra 	$L__BB0_36;
	ld.global.f32 	%f94, [%rd4+8];
	ld.global.f32 	%f95, [%rd5+8];
	add.f32 	%f96, %f94, %f95;
	st.global.f32 	[%rd5+8], %f96;
$L__BB0_36:
	add.s32 	%r318, %r29, 1;
	setp.eq.s32 	%p107, %r29, %r16;
	@%p107 bra 	$L__BB0_5;
	bra.uni 	$L__BB0_22;
$L__BB0_37:
	add.s32 	%r48, %r16, %r14;
	add.s32 	%r129, %r48, 1;
	and.b32  	%r49, %r129, 7;
	add.s32 	%r50, %r49, -1;
	and.b32  	%r51, %r129, 3;
	and.b32  	%r52, %r129, -8;
	and.b32  	%r53, %r48, 1;
	mov.b32 	%r339, 0;
$L__BB0_38:
	mov.u32 	%r54, %r315;
	setp.lt.s32 	%p8, %r16, %r15;
	@%p8 bra 	$L__BB0_49;
	setp.lt.u32 	%p9, %r48, 7;
	add.s32 	%r131, %r54, %r3;
	mad.lo.s32 	%r56, %r131, %r104, %r109;
	mov.u32 	%r330, %r15;
	@%p9 bra 	$L__BB0_41;
$L__BB0_40:
	.pragma "nounroll";
	add.s32 	%r132, %r56, %r330;
	shl.b32 	%r133, %r132, 1;
	add.s32 	%r134, %r133, %r17;
	mul.wide.u32 	%rd10, %r134, 4;
	add.s64 	%rd11, %rd3, %rd10;
	ld.global.u32 	%r135, [%rd11];
	sub.s32 	%r136, %r135, %r54;
	ld.global.u32 	%r137, [%rd11+4];
	sub.s32 	%r139, %r137, %r330;
	or.b32  	%r140, %r136, %r139;
	setp.gt.s32 	%p10, %r140, -1;
	setp.lt.s32 	%p11, %r136, %r99;
	setp.lt.s32 	%p12, %r139, %r104;
	and.pred  	%p13, %p11, %p12;
	and.pred  	%p14, %p13, %p10;
	selp.u32 	%r141, 1, 0, %p14;
	add.s32 	%r142, %r339, %r141;
	not.b32 	%r143, %r330;
	add.s32 	%r144, %r134, 2;
	mul.wide.u32 	%rd12, %r144, 4;
	add.s64 	%rd13, %rd3, %rd12;
	ld.global.u32 	%r145, [%rd13];
	sub.s32 	%r146, %r145, %r54;
	ld.global.u32 	%r147, [%rd13+4];
	add.s32 	%r149, %r147, %r143;
	or.b32  	%r150, %r146, %r149;
	setp.gt.s32 	%p15, %r150, -1;
	setp.lt.s32 	%p16, %r146, %r99;
	setp.lt.s32 	%p17, %r149, %r104;
	and.pred  	%p18, %p16, %p17;
	and.pred  	%p19, %p18, %p15;
	selp.u32 	%r151, 1, 0, %p19;
	add.s32 	%r152, %r142, %r151;
	add.s32 	%r153, %r134, 4;
	mul.wide.u32 	%rd14, %r153, 4;
	add.s64 	%rd15, %rd3, %rd14;
	ld.global.u32 	%r154, [%rd15];
	sub.s32 	%r155, %r154, %r54;
	ld.global.u32 	%r156, [%rd15+4];
	sub.s32 	%r158, %r156, %r330;
	add.s32 	%r159, %r158, -2;
	or.b32  	%r160, %r155, %r159;
	setp.gt.s32 	%p20, %r160, -1;
	setp.lt.s32 	%p21, %r155, %r99;
	setp.lt.s32 	%p22, %r159, %r104;
	and.pred  	%p23, %p21, %p22;
	and.pred  	%p24, %p23, %p20;
	selp.u32 	%r161, 1, 0, %p24;
	add.s32 	%r162, %r152, %r161;
	add.s32 	%r163, %r134, 6;
	mul.wide.u32 	%rd16, %r163, 4;
	add.s64 	%rd17, %rd3, %rd16;
	ld.global.u32 	%r164, [%rd17];
	sub.s32 	%r165, %r164, %r54;
	ld.global.u32 	%r166, [%rd17+4];
	sub.s32 	%r168, %r166, %r330;
	add.s32 	%r169, %r168, -3;
	or.b32  	%r170, %r165, %r169;
	setp.gt.s32 	%p25, %r170, -1;
	setp.lt.s32 	%p26, %r165, %r99;
	setp.lt.s32 	%p27, %r169, %r104;
	and.pred  	%p28, %p26, %p27;
	and.pred  	%p29, %p28, %p25;
	selp.u32 	%r171, 1, 0, %p29;
	add.s32 	%r172, %r162, %r171;
	add.s32 	%r173, %r134, 8;
	mul.wide.u32 	%rd18, %r173, 4;
	add.s64 	%rd19, %rd3, %rd18;
	ld.global.u32 	%r174, [%rd19];
	sub.s32 	%r175, %r174, %r54;
	ld.global.u32 	%r176, [%rd19+4];
	sub.s32 	%r178, %r176, %r330;
	add.s32 	%r179, %r178, -4;
	or.b32  	%r180, %r175, %r179;
	setp.gt.s32 	%p30, %r180, -1;
	setp.lt.s32 	%p31, %r175, %r99;
	setp.lt.s32 	%p32, %r179, %r104;
	and.pred  	%p33, %p31, %p32;
	and.pred  	%p34, %p33, %p30;
	selp.u32 	%r181, 1, 0, %p34;
	add.s32 	%r182, %r172, %r181;
	add.s32 	%r183, %r134, 10;
	mul.wide.u32 	%rd20, %r183, 4;
	add.s64 	%rd21, %rd3, %rd20;
	ld.global.u32 	%r184, [%rd21];
	sub.s32 	%r185, %r184, %r54;
	ld.global.u32 	%r186, [%rd21+4];
	sub.s32 	%r188, %r186, %r330;
	add.s32 	%r189, %r188, -5;
	or.b32  	%r190, %r185, %r189;
	setp.gt.s32 	%p35, %r190, -1;
	setp.lt.s32 	%p36, %r185, %r99;
	setp.lt.s32 	%p37, %r189, %r104;
	and.pred  	%p38, %p36, %p37;
	and.pred  	%p39, %p38, %p35;
	selp.u32 	%r191, 1, 0, %p39;
	add.s32 	%r192, %r182, %r191;
	add.s32 	%r193, %r134, 12;
	mul.wide.u32 	%rd22, %r193, 4;
	add.s64 	%rd23, %rd3, %rd22;
	ld.global.u32 	%r194, [%rd23];
	sub.s32 	%r195, %r194, %r54;
	ld.global.u32 	%r196, [%rd23+4];
	sub.s32 	%r198, %r196, %r330;
	add.s32 	%r199, %r198, -6;
	or.b32  	%r200, %r195, %r199;
	setp.gt.s32 	%p40, %r200, -1;
	setp.lt.s32 	%p41, %r195, %r99;
	setp.lt.s32 	%p42, %r199, %r104;
	and.pred  	%p43, %p41, %p42;
	and.pred  	%p44, %p43, %p40;
	selp.u32 	%r201, 1, 0, %p44;
	add.s32 	%r202, %r192, %r201;
	add.s32 	%r203, %r134, 14;
	mul.wide.u32 	%rd24, %r203, 4;
	add.s64 	%rd25, %rd3, %rd24;
	ld.global.u32 	%r204, [%rd25];
	sub.s32 	%r205, %r204, %r54;
	ld.global.u32 	%r206, [%rd25+4];
	sub.s32 	%r208, %r206, %r330;
	add.s32 	%r209, %r208, -7;
	or.b32  	%r210, %r205, %r209;
	setp.gt.s32 	%p45, %r210, -1;
	setp.lt.s32 	%p46, %r205, %r99;
	setp.lt.s32 	%p47, %r209, %r104;
	and.pred  	%p48, %p46, %p47;
	and.pred  	%p49, %p48, %p45;
	selp.u32 	%r211, 1, 0, %p49;
	add.s32 	%r339, %r202, %r211;
	add.s32 	%r330, %r330, 8;
	add.s32 	%r212, %r330, %r14;
	setp.ne.s32 	%p50, %r212, %r52;
	@%p50 bra 	$L__BB0_40;
$L__BB0_41:
	setp.eq.s32 	%p51, %r49, 0;
	@%p51 bra 	$L__BB0_49;
	setp.lt.u32 	%p52, %r50, 3;
	@%p52 bra 	$L__BB0_44;
	add.s32 	%r214, %r56, %r330;
	shl.b32 	%r215, %r214, 1;
	add.s32 	%r216, %r215, %r17;
	mul.wide.u32 	%rd26, %r216, 4;
	add.s64 	%rd27, %rd3, %rd26;
	ld.global.u32 	%r217, [%rd27];
	sub.s32 	%r218, %r217, %r54;
	ld.global.u32 	%r219, [%rd27+4];
	sub.s32 	%r221, %r219, %r330;
	or.b32  	%r222, %r218, %r221;
	setp.gt.s32 	%p53, %r222, -1;
	setp.lt.s32 	%p54, %r218, %r99;
	setp.lt.s32 	%p55, %r221, %r104;
	and.pred  	%p56, %p54, %p55;
	and.pred  	%p57, %p56, %p53;
	selp.u32 	%r223, 1, 0, %p57;
	add.s32 	%r224, %r339, %r223;
	not.b32 	%r225, %r330;
	add.s32 	%r226, %r216, 2;
	mul.wide.u32 	%rd28, %r226, 4;
	add.s64 	%rd29, %rd3, %rd28;
	ld.global.u32 	%r227, [%rd29];
	sub.s32 	%r228, %r227, %r54;
	ld.global.u32 	%r229, [%rd29+4];
	add.s32 	%r231, %r229, %r225;
	or.b32  	%r232, %r228, %r231;
	setp.gt.s32 	%p58, %r232, -1;
	setp.lt.s32 	%p59, %r228, %r99;
	setp.lt.s32 	%p60, %r231, %r104;
	and.pred  	%p61, %p59, %p60;
	and.pred  	%p62, %p61, %p58;
	selp.u32 	%r233, 1, 0, %p62;
	add.s32 	%r234, %r224, %r233;
	add.s32 	%r235, %r216, 4;
	mul.wide.u32 	%rd30, %r235, 4;
	add.s64 	%rd31, %rd3, %rd30;
	ld.global.u32 	%r236, [%rd31];
	sub.s32 	%r237, %r236, %r54;
	ld.global.u32 	%r238, [%rd31+4];
	sub.s32 	%r240, %r238, %r330;
	add.s32 	%r241, %r240, -2;
	or.b32  	%r242, %r237, %r241;
	setp.gt.s32 	%p63, %r242, -1;
	setp.lt.s32 	%p64, %r237, %r99;
	setp.lt.s32 	%p65, %r241, %r104;
	and.pred  	%p66, %p64, %p65;
	and.pred  	%p67, %p66, %p63;
	selp.u32 	%r243, 1, 0, %p67;
	add.s32 	%r244, %r234, %r243;
	add.s32 	%r245, %r216, 6;
	mul.wide.u32 	%rd32, %r245, 4;
	add.s64 	%rd33, %rd3, %rd32;
	ld.global.u32 	%r246, [%rd33];
	sub.s32 	%r247, %r246, %r54;
	ld.global.u32 	%r248, [%rd33+4];
	sub.s32 	%r250, %r248, %r330;
	add.s32 	%r251, %r250, -3;
	or.b32  	%r252, %r247, %r251;
	setp.gt.s32 	%p68, %r252, -1;
	setp.lt.s32 	%p69, %r247, %r99;
	setp.lt.s32 	%p70, %r251, %r104;
	and.pred  	%p71, %p69, %p70;
	and.pred  	%p72, %p71, %p68;
	selp.u32 	%r253, 1, 0, %p72;
	add.s32 	%r339, %r244, %r253;
	add.s32 	%r330, %r330, 4;
$L__BB0_44:
	setp.eq.s32 	%p73, %r51, 0;
	@%p73 bra 	$L__BB0_49;
	setp.eq.s32 	%p74, %r51, 1;
	@%p74 bra 	$L__BB0_47;
	add.s32 	%r255, %r56, %r330;
	shl.b32 	%r256, %r255, 1;
	add.s32 	%r257, %r256, %r17;
	mul.wide.u32 	%rd34, %r257, 4;
	add.s64 	%rd35, %rd3, %rd34;
	ld.global.u32 	%r258, [%rd35];
	sub.s32 	%r259, %r258, %r54;
	ld.global.u32 	%r260, [%rd35+4];
	sub.s32 	%r262, %r260, %r330;
	or.b32  	%r263, %r259, %r262;
	setp.gt.s32 	%p75, %r263, -1;
	setp.lt.s32 	%p76, %r259, %r99;
	setp.lt.s32 	%p77, %r262, %r104;
	and.pred  	%p78, %p76, %p77;
	and.pred  	%p79, %p78, %p75;
	selp.u32 	%r264, 1, 0, %p79;
	add.s32 	%r265, %r339, %r264;
	not.b32 	%r266, %r330;
	add.s32 	%r267, %r257, 2;
	mul.wide.u32 	%rd36, %r267, 4;
	add.s64 	%rd37, %rd3, %rd36;
	ld.global.u32 	%r268, [%rd37];
	sub.s32 	%r269, %r268, %r54;
	ld.global.u32 	%r270, [%rd37+4];
	add.s32 	%r272, %r270, %r266;
	or.b32  	%r273, %r269, %r272;
	setp.gt.s32 	%p80, %r273, -1;
	setp.lt.s32 	%p81, %r269, %r99;
	setp.lt.s32 	%p82, %r272, %r104;
	and.pred  	%p83, %p81, %p82;
	and.pred  	%p84, %p83, %p80;
	selp.u32 	%r274, 1, 0, %p84;
	add.s32 	%r339, %r265, %r274;
	add.s32 	%r330, %r330, 2;
$L__BB0_47:
	setp.ne.s32 	%p85, %r53, 0;
	@%p85 bra 	$L__BB0_49;
	add.s32 	%r275, %r56, %r330;
	shl.b32 	%r276, %r275, 1;
	add.s32 	%r277, %r276, %r17;
	mul.wide.u32 	%rd38, %r277, 4;
	add.s64 	%rd39, %rd3, %rd38;
	ld.global.u32 	%r278, [%rd39];
	sub.s32 	%r279, %r278, %r54;
	ld.global.u32 	%r280, [%rd39+4];
	sub.s32 	%r282, %r280, %r330;
	or.b32  	%r283, %r279, %r282;
	setp.gt.s32 	%p86, %r283, -1;
	setp.lt.s32 	%p87, %r279, %r99;
	setp.lt.s32 	%p88, %r282, %r104;
	and.pred  	%p89, %p87, %p88;
	and.pred  	%p90, %p89, %p86;
	selp.u32 	%r284, 1, 0, %p90;
	add.s32 	%r339, %r339, %r284;
$L__BB0_49:
	add.s32 	%r315, %r54, 1;
	setp.eq.s32 	%p91, %r54, %r13;
	@%p91 bra 	$L__BB0_6;
	bra.uni 	$L__BB0_38;

}


// ===== COMPILED SASS (sm_100) =====

	.target	sm_100

	.elftype	@"ET_EXEC"


//--------------------- .note.nv.tkinfo           --------------------------
	.section	.note.nv.tkinfo,"",@"SHT_NOTE"
	.sectionflags	@"SHF_NOTE_NV_TKINFO"
	.tkinfo
        /*0018*/ 	.word	0x00000002
        /*0030*/ 	.string	""
        /*0030*/ 	.string	"ptxas"
        /*0030*/ 	.string	"Cuda compilation tools, release 13.0, V13.0.88"
        /*0030*/ 	.string	"Build cuda_13.0.r13.0/compiler.36424714_0"
        /*0030*/ 	.string	"-arch sm_100 -m 64 "



//--------------------- .note.nv.cuinfo           --------------------------
	.section	.note.nv.cuinfo,"",@"SHT_NOTE"
	.sectionflags	@"SHF_NOTE_NV_CUINFO"
        /*0018*/ 	.short	0x0002
        /*001a*/ 	.short	0x0064
        /*001c*/ 	.short	0x0082
	.zero		2


//--------------------- .nv.info                  --------------------------
	.section	.nv.info,"",@"SHT_CUDA_INFO"
	.align	4


	//----- nvinfo : EIATTR_REGCOUNT
	.align		4
        /*0000*/ 	.byte	0x04, 0x2f
        /*0002*/ 	.short	(.L_1 - .L_0)
	.align		4
.L_0:
        /*0004*/ 	.word	index@(remap)
        /*0008*/ 	.word	0x00000028


	//----- nvinfo : EIATTR_FRAME_SIZE
	.align		4
.L_1:
        /*000c*/ 	.byte	0x04, 0x11
        /*000e*/ 	.short	(.L_3 - .L_2)
	.align		4
.L_2:
        /*0010*/ 	.word	index@($__internal_0_$__cuda_sm3x_div_rn_noftz_f32_slowpath)
        /*0014*/ 	.word	0x00000000


	//----- nvinfo : EIATTR_FRAME_SIZE
	.align		4
.L_3:
        /*0018*/ 	.byte	0x04, 0x11
        /*001a*/ 	.short	(.L_5 - .L_4)
	.align		4
.L_4:
        /*001c*/ 	.word	index@(remap)
        /*0020*/ 	.word	0x00000000


	//----- nvinfo : EIATTR_MIN_STACK_SIZE
	.align		4
.L_5:
        /*0024*/ 	.byte	0x04, 0x12
        /*0026*/ 	.short	(.L_7 - .L_6)
	.align		4
.L_6:
        /*0028*/ 	.word	index@(remap)
        /*002c*/ 	.word	0x00000000
.L_7:


//--------------------- .nv.compat                --------------------------
	.section	.nv.compat,"",@"SHT_CUDA_COMPAT_INFO"
	.align	4
        /*0000*/ 	.byte	0x02, 0x09, 0x00, 0x00, 0x02, 0x02, 0x01, 0x00, 0x02, 0x05, 0x05, 0x00, 0x03, 0x07, 0x01, 0x01
        /*0010*/ 	.byte	0x02, 0x03, 0x00, 0x00, 0x02, 0x06, 0x01, 0x00, 0x04, 0x0b, 0x08, 0x00, 0x01, 0x00, 0x00, 0x00
        /*0020*/ 	.byte	0x00, 0x00, 0x00, 0x00


//--------------------- .nv.info.remap            --------------------------
	.section	.nv.info.remap,"",@"SHT_CUDA_INFO"
	.sectionflags	@""
	.align	4


	//----- nvinfo : EIATTR_CUDA_API_VERSION
	.align		4
        /*0000*/ 	.byte	0x04, 0x37
        /*0002*/ 	.short	(.L_9 - .L_8)
.L_8:
        /*0004*/ 	.word	0x00000082


	//----- nvinfo : EIATTR_KPARAM_INFO
	.align		4
.L_9:
        /*0008*/ 	.byte	0x04, 0x17
        /*000a*/ 	.short	(.L_11 - .L_10)
.L_10:
        /*000c*/ 	.word	0x00000000
        /*0010*/ 	.short	0x0007
        /*0012*/ 	.short	0x0028
        /*0014*/ 	.byte	0x00, 0xf5, 0x21, 0x00


	//----- nvinfo : EIATTR_KPARAM_INFO
	.align		4
.L_11:
        /*0018*/ 	.byte	0x04, 0x17
        /*001a*/ 	.short	(.L_13 - .L_12)
.L_12:
        /*001c*/ 	.word	0x00000000
        /*0020*/ 	.short	0x0006
        /*0022*/ 	.short	0x0020
        /*0024*/ 	.byte	0x00, 0xf5, 0x21, 0x00


	//----- nvinfo : EIATTR_KPARAM_INFO
	.align		4
.L_13:
        /*0028*/ 	.byte	0x04, 0x17
        /*002a*/ 	.short	(.L_15 - .L_14)
.L_14:
        /*002c*/ 	.word	0x00000000
        /*0030*/ 	.short	0x0005
        /*0032*/ 	.short	0x0018
        /*0034*/ 	.byte	0x00, 0xf5, 0x21, 0x00


	//----- nvinfo : EIATTR_KPARAM_INFO
	.align		4
.L_15:
        /*0038*/ 	.byte	0x04, 0x17
        /*003a*/ 	.short	(.L_17 - .L_16)
.L_16:
        /*003c*/ 	.word	0x00000000
        /*0040*/ 	.short	0x0004
        /*0042*/ 	.short	0x0010
        /*0044*/ 	.byte	0x00, 0xf0, 0x11, 0x00


	//----- nvinfo : EIATTR_KPARAM_INFO
	.align		4
.L_17:
        /*0048*/ 	.byte	0x04, 0x17
        /*004a*/ 	.short	(.L_19 - .L_18)
.L_18:
        /*004c*/ 	.word	0x00000000
        /*0050*/ 	.short	0x0003
        /*0052*/ 	.short	0x000c
        /*0054*/ 	.byte	0x00, 0xf0, 0x11, 0x00


	//----- nvinfo : EIATTR_KPARAM_INFO
	.align		4
.L_19:
        /*0058*/ 	.byte	0x04, 0x17
        /*005a*/ 	.short	(.L_21 - .L_20)
.L_20:
        /*005c*/ 	.word	0x00000000
        /*0060*/ 	.short	0x0002
        /*0062*/ 	.short	0x0008
        /*0064*/ 	.byte	0x00, 0xf0, 0x11, 0x00


	//----- nvinfo : EIATTR_KPARAM_INFO
	.align		4
.L_21:
        /*0068*/ 	.byte	0x04, 0x17
        /*006a*/ 	.short	(.L_23 - .L_22)
.L_22:
        /*006c*/ 	.word	0x00000000
        /*0070*/ 	.short	0x0001
        /*0072*/ 	.short	0x0004
        /*0074*/ 	.byte	0x00, 0xf0, 0x11, 0x00


	//----- nvinfo : EIATTR_KPARAM_INFO
	.align		4
.L_23:
        /*0078*/ 	.byte	0x04, 0x17
        /*007a*/ 	.short	(.L_25 - .L_24)
.L_24:
        /*007c*/ 	.word	0x00000000
        /*0080*/ 	.short	0x0000
        /*0082*/ 	.short	0x0000
        /*0084*/ 	.byte	0x00, 0xf0, 0x11, 0x00


	//----- nvinfo : EIATTR_SPARSE_MMA_MASK
	.align		4
.L_25:
        /*0088*/ 	.byte	0x03, 0x50
        /*008a*/ 	.short	0x0000


	//----- nvinfo : EIATTR_MAXREG_COUNT
	.align		4
        /*008c*/ 	.byte	0x03, 0x1b
        /*008e*/ 	.short	0x00ff


	//----- nvinfo : EIATTR_MERCURY_ISA_VERSION
	.align		4
        /*0090*/ 	.byte	0x03, 0x5f
        /*0092*/ 	.short	0x0101


	//----- nvinfo : EIATTR_VRC_CTA_INIT_COUNT
	.align		4
        /*0094*/ 	.byte	0x02, 0x4a
	.zero		1
	.zero		1


	//----- nvinfo : EIATTR_EXIT_INSTR_OFFSETS
	.align		4
        /*0098*/ 	.byte	0x04, 0x1c
        /*009a*/ 	.short	(.L_27 - .L_26)


	//   ....[0]....
.L_26:
        /*009c*/ 	.word	0x000000e0


	//   ....[1]....
        /*00a0*/ 	.word	0x00002100


	//   ....[2]....
        /*00a4*/ 	.word	0x000032e0


	//   ....[3]....
        /*00a8*/ 	.word	0x00003c00


	//   ....[4]....
        /*00ac*/ 	.word	0x000040e0


	//   ....[5]....
        /*00b0*/ 	.word	0x000042f0


	//----- nvinfo : EIATTR_CRS_STACK_SIZE
	.align		4
.L_27:
        /*00b4*/ 	.byte	0x04, 0x1e
        /*00b6*/ 	.short	(.L_29 - .L_28)
.L_28:
        /*00b8*/ 	.word	0x00000000


	//----- nvinfo : EIATTR_CBANK_PARAM_SIZE
	.align		4
.L_29:
        /*00bc*/ 	.byte	0x03, 0x19
        /*00be*/ 	.short	0x0030


	//----- nvinfo : EIATTR_PARAM_CBANK
	.align		4
        /*00c0*/ 	.byte	0x04, 0x0a
        /*00c2*/ 	.short	(.L_31 - .L_30)
	.align		4
.L_30:
        /*00c4*/ 	.word	index@(.nv.constant0.remap)
        /*00c8*/ 	.short	0x0380
        /*00ca*/ 	.short	0x0030


	//----- nvinfo : EIATTR_SW_WAR
	.align		4
.L_31:
        /*00cc*/ 	.byte	0x04, 0x36
        /*00ce*/ 	.short	(.L_33 - .L_32)
.L_32:
        /*00d0*/ 	.word	0x00000008
.L_33:


//--------------------- .nv.callgraph             --------------------------
	.section	.nv.callgraph,"",@"SHT_CUDA_CALLGRAPH"
	.align	4
	.sectionentsize	8
	.align		4
        /*0000*/ 	.word	0x00000000
	.align		4
        /*0004*/ 	.word	0xffffffff
	.align		4
        /*0008*/ 	.word	0x00000000
	.align		4
        /*000c*/ 	.word	0xfffffffe
	.align		4
        /*0010*/ 	.word	0x00000000
	.align		4
        /*0014*/ 	.word	0xfffffffd
	.align		4
        /*0018*/ 	.word	0x00000000
	.align		4
        /*001c*/ 	.word	0xfffffffc


//--------------------- .text.remap               --------------------------
	.section	.text.remap,"ax",@progbits
	.align	128
        .global         remap
        .type           remap,@function
        .size           remap,(.L_x_102 - remap)
        .other          remap,@"STO_CUDA_ENTRY STV_DEFAULT"
remap:
.text.remap:
[----:B------:R-:W-:Y:S01]  /*0000*/  LDC R1, c[0x0][0x37c] ;  /* 0x0000df00ff017b82 */ /* 0x000fe20000000800 */
[----:B------:R-:W0:Y:S07]  /*0010*/  S2R R0, SR_TID.Y ;  /* 0x0000000000007919 */ /* 0x000e2e0000002200 */
[----:B------:R-:W1:Y:S01]  /*0020*/  S2UR UR7, SR_CTAID.Y ;  /* 0x00000000000779c3 */ /* 0x000e620000002600 */
[----:B------:R-:W2:Y:S01]  /*0030*/  LDCU UR4, c[0x0][0x360] ;  /* 0x00006c00ff0477ac */ /* 0x000ea20008000800 */
[----:B------:R-:W3:Y:S01]  /*0040*/  S2R R2, SR_TID.X ;  /* 0x0000000000027919 */ /* 0x000ee20000002100 */
[----:B------:R-:W1:Y:S05]  /*0050*/  LDCU UR5, c[0x0][0x364] ;  /* 0x00006c80ff0577ac */ /* 0x000e6a0008000800 */
[----:B------:R-:W2:Y:S01]  /*0060*/  S2UR UR6, SR_CTAID.X ;  /* 0x00000000000679c3 */ /* 0x000ea20000002500 */
[----:B------:R-:W4:Y:S01]  /*0070*/  LDCU.64 UR16, c[0x0][0x380] ;  /* 0x00007000ff1077ac */ /* 0x000f220008000a00 */
[----:B-1----:R-:W-:-:S06]  /*0080*/  UIMAD UR5, UR5, UR7, URZ ;  /* 0x00000007050572a4 */ /* 0x002fcc000f8e02ff */
[----:B0-----:R-:W-:Y:S01]  /*0090*/  IADD3 R3, PT, PT, R0, UR5, RZ ;  /* 0x0000000500037c10 */ /* 0x001fe2000fffe0ff */
[----:B--2---:R-:W-:-:S03]  /*00a0*/  UIMAD UR4, UR4, UR6, URZ ;  /* 0x00000006040472a4 */ /* 0x004fc6000f8e02ff */
[----:B----4-:R-:W-:-:S03]  /*00b0*/  ISETP.GE.AND P0, PT, R3, UR17, PT ;  /* 0x0000001103007c0c */ /* 0x010fc6000bf06270 */
[----:B---3--:R-:W-:-:S05]  /*00c0*/  VIADD R4, R2, UR4 ;  /* 0x0000000402047c36 */ /* 0x008fca0008000000 */
[----:B------:R-:W-:-:S13]  /*00d0*/  ISETP.GE.OR P0, PT, R4, UR16, P0 ;  /* 0x0000001004007c0c */ /* 0x000fda0008706670 */
[----:B------:R-:W-:Y:S05]  /*00e0*/  @P0 EXIT ;  /* 0x000000000000094d */ /* 0x000fea0003800000 */
[----:B------:R-:W0:Y:S01]  /*00f0*/  LDCU.64 UR18, c[0x0][0x388] ;  /* 0x00007100ff1277ac */ /* 0x000e220008000a00 */
[----:B------:R-:W1:Y:S01]  /*0100*/  S2UR UR12, SR_CTAID.Z ;  /* 0x00000000000c79c3 */ /* 0x000e620000002700 */
[----:B------:R-:W-:Y:S01]  /*0110*/  LOP3.LUT R7, RZ, R4, RZ, 0x33, !PT ;  /* 0x00000004ff077212 */ /* 0x000fe200078e33ff */
[----:B------:R-:W-:Y:S01]  /*0120*/  BSSY.RECONVERGENT B0, `(.L_x_0) ;  /* 0x00001fa000007945 */ /* 0x000fe20003800200 */
[----:B------:R-:W2:Y:S01]  /*0130*/  LDCU UR7, c[0x0][0x390] ;  /* 0x00007200ff0777ac */ /* 0x000ea20008000800 */
[----:B------:R-:W-:Y:S01]  /*0140*/  LOP3.LUT R10, RZ, R3, RZ, 0x33, !PT ;  /* 0x00000003ff0a7212 */ /* 0x000fe200078e33ff */
[----:B------:R-:W-:Y:S02]  /*0150*/  HFMA2 R12, -RZ, RZ, 0, 0 ;  /* 0x00000000ff0c7431 */ /* 0x000fe400000001ff */
[----:B------:R-:W-:Y:S01]  /*0160*/  VIADD R8, R7, UR16 ;  /* 0x0000001007087c36 */ /* 0x000fe20008000000 */
[----:B------:R-:W3:Y:S01]  /*0170*/  LDCU.64 UR14, c[0x0][0x358] ;  /* 0x00006b00ff0e77ac */ /* 0x000ee20008000a00 */
[----:B------:R-:W4:Y:S01]  /*0180*/  LDCU UR11, c[0x0][0x380] ;  /* 0x00007000ff0b77ac */ /* 0x000f220008000800 */
[----:B0-----:R-:W-:-:S04]  /*0190*/  UIADD3 UR6, UPT, UPT, UR19, -0x1, URZ ;  /* 0xffffffff13067890 */ /* 0x001fc8000fffe0ff */
[----:B------:R-:W-:Y:S01]  /*01a0*/  ULEA.HI UR6, UR6, UR6, URZ, 0x1 ;  /* 0x0000000606067291 */ /* 0x000fe2000f8f08ff */
[----:B--2---:R-:W-:Y:S01]  /*01b0*/  IADD3 R7, PT, PT, R4, UR7, RZ ;  /* 0x0000000704077c10 */ /* 0x004fe2000fffe0ff */
[----:B------:R-:W-:Y:S02]  /*01c0*/  ULEA UR9, UR7, UR16, 0x1 ;  /* 0x0000001007097291 */ /* 0x000fe4000f8e08ff */
[----:B------:R-:W-:Y:S02]  /*01d0*/  ULEA UR10, UR7, UR17, 0x1 ;  /* 0x00000011070a7291 */ /* 0x000fe4000f8e08ff */
[----:B------:R-:W-:Y:S01]  /*01e0*/  MOV R5, UR6 ;  /* 0x0000000600057c02 */ /* 0x000fe20008000f00 */
[----:B-1----:R-:W-:-:S03]  /*01f0*/  UIMAD UR6, UR12, UR18, URZ ;  /* 0x000000120c0672a4 */ /* 0x002fc6000f8e02ff */
[----:B------:R-:W-:Y:S01]  /*0200*/  SHF.R.S32.HI R5, RZ, 0x1, R5 ;  /* 0x00000001ff057819 */ /* 0x000fe20000011405 */
[----:B------:R-:W-:-:S04]  /*0210*/  UIMAD UR6, UR9, UR6, URZ ;  /* 0x00000006090672a4 */ /* 0x000fc8000f8e02ff */
[----:B------:R-:W-:Y:S01]  /*0220*/  IMAD.IADD R6, R4, 0x1, R5 ;  /* 0x0000000104067824 */ /* 0x000fe200078e0205 */
[----:B------:R-:W-:-:S04]  /*0230*/  UIMAD UR6, UR10, UR6, URZ ;  /* 0x000000060a0672a4 */ /* 0x000fc8000f8e02ff */
[----:B------:R-:W-:Y:S02]  /*0240*/  ISETP.GE.AND P0, PT, R6, UR16, PT ;  /* 0x0000001006007c0c */ /* 0x000fe4000bf06270 */
[----:B------:R-:W-:-:S04]  /*0250*/  IADD3 R6, PT, PT, R3, R5, RZ ;  /* 0x0000000503067210 */ /* 0x000fc80007ffe0ff */
[----:B------:R-:W-:Y:S02]  /*0260*/  ISETP.GE.AND P1, PT, R6, UR17, PT ;  /* 0x0000001106007c0c */ /* 0x000fe4000bf26270 */
[----:B------:R-:W-:-:S05]  /*0270*/  VIMNMX R6, PT, PT, R4, R5, PT ;  /* 0x0000000504067248 */ /* 0x000fca0003fe0100 */
[----:B------:R-:W-:Y:S01]  /*0280*/  IMAD.MOV R9, RZ, RZ, -R6 ;  /* 0x000000ffff097224 */ /* 0x000fe200078e0a06 */
[----:B------:R-:W-:Y:S02]  /*0290*/  SEL R6, R5, R8, !P0 ;  /* 0x0000000805067207 */ /* 0x000fe40004000000 */
[----:B------:R-:W-:Y:S02]  /*02a0*/  IADD3 R8, PT, PT, R3, UR7, RZ ;  /* 0x0000000703087c10 */ /* 0x000fe4000fffe0ff */
[----:B------:R-:W-:-:S03]  /*02b0*/  ISETP.GE.AND P0, PT, R6, R9, PT ;  /* 0x000000090600720c */ /* 0x000fc60003f06270 */
[----:B------:R-:W-:Y:S01]  /*02c0*/  IMAD R7, R7, UR10, R8 ;  /* 0x0000000a07077c24 */ /* 0x000fe2000f8e0208 */
[----:B------:R-:W-:Y:S01]  /*02d0*/  VIMNMX R8, PT, PT, R3, R5, PT ;  /* 0x0000000503087248 */ /* 0x000fe20003fe0100 */
[----:B------:R-:W-:-:S08]  /*02e0*/  @P1 VIADD R5, R10, UR17 ;  /* 0x000000110a051c36 */ /* 0x000fd00008000000 */
[----:B---34-:R-:W-:Y:S05]  /*02f0*/  @!P0 BRA `(.L_x_1) ;  /* 0x0000001c00708947 */ /* 0x018fea0003800000 */
[----:B------:R-:W-:Y:S01]  /*0300*/  UIMAD UR7, UR12, UR16, URZ ;  /* 0x000000100c0772a4 */ /* 0x000fe2000f8e02ff */
[----:B------:R-:W-:Y:S01]  /*0310*/  BSSY.RECONVERGENT B1, `(.L_x_2) ;  /* 0x00001d9000017945 */ /* 0x000fe20003800200 */
[----:B------:R-:W-:Y:S01]  /*0320*/  UISETP.GE.AND UP0, UPT, UR18, 0x1, UPT ;  /* 0x000000011200788c */ /* 0x000fe2000bf06270 */
[----:B------:R-:W-:Y:S01]  /*0330*/  IADD3 R10, PT, PT, -R8, RZ, RZ ;  /* 0x000000ff080a7210 */ /* 0x000fe20007ffe1ff */
[----:B------:R-:W-:-:S06]  /*0340*/  UIMAD UR7, UR7, UR17, URZ ;  /* 0x00000011070772a4 */ /* 0x000fcc000f8e02ff */
[----:B------:R-:W-:-:S04]  /*0350*/  IMAD.U32 R11, RZ, RZ, UR7 ;  /* 0x00000007ff0b7e24 */ /* 0x000fc8000f8e00ff */
[----:B------:R-:W-:Y:S01]  /*0360*/  IMAD.SHL.U32 R11, R11, 0x2, RZ ;  /* 0x000000020b0b7824 */ /* 0x000fe200078e00ff */
[----:B------:R-:W-:Y:S06]  /*0370*/  BRA.U !UP0, `(.L_x_3) ;  /* 0x0000000d08907547 */ /* 0x000fec000b800000 */
[----:B------:R-:W-:Y:S01]  /*0380*/  MOV R16, UR18 ;  /* 0x0000001200107c02 */ /* 0x000fe20008000f00 */
[----:B------:R-:W-:Y:S01]  /*0390*/  IMAD.U32 R18, RZ, RZ, UR18 ;  /* 0x00000012ff127e24 */ /* 0x000fe2000f8e00ff */
[----:B------:R-:W-:Y:S01]  /*03a0*/  BSSY.RECONVERGENT B2, `(.L_x_4) ;  /* 0x00000e0000027945 */ /* 0x000fe20003800200 */
[----:B------:R-:W-:Y:S02]  /*03b0*/  MOV R12, RZ ;  /* 0x000000ff000c7202 */ /* 0x000fe40000000f00 */
[C---:B------:R-:W-:Y:S01]  /*03c0*/  LOP3.LUT R14, R16.reuse, 0x7ffffff0, RZ, 0xc0, !PT ;  /* 0x7ffffff0100e7812 */ /* 0x040fe200078ec0ff */
[----:B------:R-:W-:Y:S01]  /*03d0*/  IMAD R17, R7, R18, UR6 ;  /* 0x0000000607117e24 */ /* 0x000fe2000f8e0212 */
[C---:B------:R-:W-:Y:S02]  /*03e0*/  LOP3.LUT R13, R16.reuse, 0xf, RZ, 0xc0, !PT ;  /* 0x0000000f100d7812 */ /* 0x040fe400078ec0ff */
[C---:B------:R-:W-:Y:S01]  /*03f0*/  LOP3.LUT R15, R16.reuse, 0x7, RZ, 0xc0, !PT ;  /* 0x00000007100f7812 */ /* 0x040fe200078ec0ff */
[----:B------:R-:W-:Y:S01]  /*0400*/  IMAD.MOV R22, RZ, RZ, -R14 ;  /* 0x000000ffff167224 */ /* 0x000fe200078e0a0e */
[----:B------:R-:W-:-:S07]  /*0410*/  LOP3.LUT R16, R16, 0x3, RZ, 0xc0, !PT ;  /* 0x0000000310107812 */ /* 0x000fce00078ec0ff */
.L_x_15:
[----:B0-----:R-:W-:Y:S01]  /*0420*/  IADD3 R18, PT, PT, -R8, RZ, RZ ;  /* 0x000000ff08127210 */ /* 0x001fe20007ffe1ff */
[----:B------:R-:W-:Y:S03]  /*0430*/  BSSY.RECONVERGENT B3, `(.L_x_5) ;  /* 0x00000d2000037945 */ /* 0x000fe60003800200 */
[----:B------:R-:W-:-:S13]  /*0440*/  ISETP.GE.AND P0, PT, R5, R18, PT ;  /* 0x000000120500720c */ /* 0x000fda0003f06270 */
[----:B-123--:R-:W-:Y:S05]  /*0450*/  @!P0 BRA `(.L_x_6) ;  /* 0x0000000c003c8947 */ /* 0x00efea0003800000 */
[----:B------:R-:W0:Y:S01]  /*0460*/  LDCU UR7, c[0x0][0x384] ;  /* 0x00007080ff0777ac */ /* 0x000e220008000800 */
[----:B------:R-:W-:Y:S01]  /*0470*/  IMAD.IADD R24, R4, 0x1, R9 ;  /* 0x0000000104187824 */ /* 0x000fe200078e0209 */
[----:B------:R-:W-:-:S03]  /*0480*/  MOV R23, R10 ;  /* 0x0000000a00177202 */ /* 0x000fc60000000f00 */
[----:B0-----:R-:W-:-:S07]  /*0490*/  IMAD R24, R24, UR7, R3 ;  /* 0x0000000718187c24 */ /* 0x001fce000f8e0203 */
.L_x_13:
[----:B0-----:R-:W0:Y:S01]  /*04a0*/  LDC.64 R18, c[0x0][0x3a0] ;  /* 0x0000e800ff127b82 */ /* 0x001e220000000a00 */
[----:B-123--:R-:W-:Y:S01]  /*04b0*/  IMAD.IADD R20, R24, 0x1, R23 ;  /* 0x0000000118147824 */ /* 0x00efe200078e0217 */
[----:B------:R-:W1:Y:S04]  /*04c0*/  LDCU.64 UR20, c[0x0][0x380] ;  /* 0x00007000ff1477ac */ /* 0x000e680008000a00 */
[----:B------:R-:W-:-:S05]  /*04d0*/  LEA R21, R20, R11, 0x1 ;  /* 0x0000000b14157211 */ /* 0x000fca00078e08ff */
[----:B0-----:R-:W-:-:S05]  /*04e0*/  IMAD.WIDE.U32 R18, R21, 0x4, R18 ;  /* 0x0000000415127825 */ /* 0x001fca00078e0012 */
[----:B------:R-:W2:Y:S04]  /*04f0*/  LDG.E R26, desc[UR14][R18.64+0x4] ;  /* 0x0000040e121a7981 */ /* 0x000ea8000c1e1900 */
[----:B------:R-:W3:Y:S01]  /*0500*/  LDG.E R20, desc[UR14][R18.64] ;  /* 0x0000000e12147981 */ /* 0x000ee2000c1e1900 */
[----:B------:R-:W-:Y:S01]  /*0510*/  BSSY.RECONVERGENT B4, `(.L_x_7) ;  /* 0x00000c2000047945 */ /* 0x000fe20003800200 */
[C---:B------:R-:W-:Y:S01]  /*0520*/  ISETP.NE.AND P1, PT, R23.reuse, R5, PT ;  /* 0x000000051700720c */ /* 0x040fe20003f25270 */
[----:B--2---:R-:W-:Y:S02]  /*0530*/  IMAD.IADD R26, R26, 0x1, -R23 ;  /* 0x000000011a1a7824 */ /* 0x004fe400078e0a17 */
[----:B------:R-:W-:Y:S01]  /*0540*/  VIADD R23, R23, 0x1 ;  /* 0x0000000117177836 */ /* 0x000fe20000000000 */
[----:B---3--:R-:W-:-:S02]  /*0550*/  IADD3 R21, PT, PT, R20, -R9, RZ ;  /* 0x8000000914157210 */ /* 0x008fc40007ffe0ff */
[----:B-1----:R-:W-:Y:S02]  /*0560*/  ISETP.GE.AND P0, PT, R26, UR21, PT ;  /* 0x000000151a007c0c */ /* 0x002fe4000bf06270 */
[C---:B------:R-:W-:Y:S02]  /*0570*/  LOP3.LUT R20, R21.reuse, R26, RZ, 0xfc, !PT ;  /* 0x0000001a15147212 */ /* 0x040fe400078efcff */
[----:B------:R-:W-:-:S04]  /*0580*/  ISETP.GE.OR P0, PT, R21, UR20, P0 ;  /* 0x0000001415007c0c */ /* 0x000fc80008706670 */
[----:B------:R-:W-:-:S13]  /*0590*/  ISETP.LT.OR P0, PT, R20, RZ, P0 ;  /* 0x000000ff1400720c */ /* 0x000fda0000701670 */
[----:B------:R-:W-:Y:S05]  /*05a0*/  @P0 BRA `(.L_x_8) ;  /* 0x0000000800e00947 */ /* 0x000fea0003800000 */
[----:B------:R-:W0:Y:S01]  /*05b0*/  LDCU UR7, c[0x0][0x388] ;  /* 0x00007100ff0777ac */ /* 0x000e220008000800 */
[----:B------:R-:W1:Y:S01]  /*05c0*/  LDCU UR8, c[0x0][0x390] ;  /* 0x00007200ff0877ac */ /* 0x000e620008000800 */
[----:B0-----:R-:W-:Y:S02]  /*05d0*/  UISETP.GE.U32.AND UP0, UPT, UR7, 0x10, UPT ;  /* 0x000000100700788c */ /* 0x001fe4000bf06070 */
[----:B------:R-:W-:Y:S02]  /*05e0*/  MOV R25, UR7 ;  /* 0x0000000700197c02 */ /* 0x000fe40008000f00 */
[----:B-1----:R-:W-:Y:S01]  /*05f0*/  IADD3 R18, PT, PT, R21, UR8, RZ ;  /* 0x0000000815127c10 */ /* 0x002fe2000fffe0ff */
[----:B------:R-:W-:Y:S02]  /*0600*/  VIADD R19, R26, UR8 ;  /* 0x000000081a137c36 */ /* 0x000fe40008000000 */
[----:B------:R-:W-:Y:S02]  /*0610*/  IMAD.MOV.U32 R26, RZ, RZ, RZ ;  /* 0x000000ffff1a7224 */ /* 0x000fe400078e00ff */
[----:B------:R-:W-:-:S04]  /*0620*/  IMAD R18, R18, UR10, R19 ;  /* 0x0000000a12127c24 */ /* 0x000fc8000f8e0213 */
[----:B------:R-:W-:Y:S01]  /*0630*/  IMAD R25, R18, R25, UR6 ;  /* 0x0000000612197e24 */ /* 0x000fe2000f8e0219 */
[----:B------:R-:W-:Y:S06]  /*0640*/  BRA.U !UP0, `(.L_x_9) ;  /* 0x0000000508347547 */ /* 0x000fec000b800000 */
[----:B------:R-:W-:Y:S01]  /*0650*/  MOV R29, R17 ;  /* 0x00000011001d7202 */ /* 0x000fe20000000f00 */
[----:B------:R-:W-:Y:S01]  /*0660*/  IMAD.MOV.U32 R27, RZ, RZ, R25 ;  /* 0x000000ffff1b7224 */ /* 0x000fe200078e0019 */
[----:B------:R-:W-:-:S07]  /*0670*/  MOV R26, R22 ;  /* 0x00000016001a7202 */ /* 0x000fce0000000f00 */
.L_x_10:
[----:B0-----:R-:W0:Y:S08]  /*0680*/  LDC.64 R20, c[0x0][0x398] ;  /* 0x0000e600ff147b82 */ /* 0x001e300000000a00 */
[----:B------:R-:W1:Y:S01]  /*0690*/  LDC.64 R18, c[0x0][0x3a8] ;  /* 0x0000ea00ff127b82 */ /* 0x000e620000000a00 */
[----:B0-----:R-:W-:-:S05]  /*06a0*/  IMAD.WIDE R20, R27, 0x4, R20 ;  /* 0x000000041b147825 */ /* 0x001fca00078e0214 */
[----:B------:R-:W2:Y:S01]  /*06b0*/  LDG.E R28, desc[UR14][R20.64] ;  /* 0x0000000e141c7981 */ /* 0x000ea2000c1e1900 */
[----:B-1----:R-:W-:-:S05]  /*06c0*/  IMAD.WIDE R18, R29, 0x4, R18 ;  /* 0x000000041d127825 */ /* 0x002fca00078e0212 */
[----:B------:R-:W2:Y:S04]  /*06d0*/  LDG.E R31, desc[UR14][R18.64] ;  /* 0x0000000e121f7981 */ /* 0x000ea8000c1e1900 */
[----:B------:R-:W3:Y:S04]  /*06e0*/  LDG.E R33, desc[UR14][R18.64+0x4] ;  /* 0x0000040e12217981 */ /* 0x000ee8000c1e1900 */
[----:B------:R-:W4:Y:S04]  /*06f0*/  LDG.E R35, desc[UR14][R18.64+0x8] ;  /* 0x0000080e12237981 */ /* 0x000f28000c1e1900 */
[----:B------:R-:W5:Y:S01]  /*0700*/  LDG.E R37, desc[UR14][R18.64+0xc] ;  /* 0x00000c0e12257981 */ /* 0x000f62000c1e1900 */
[----:B--2---:R-:W-:-:S05]  /*0710*/  FADD R31, R28, R31 ;  /* 0x0000001f1c1f7221 */ /* 0x004fca0000000000 */
[----:B------:R0:W-:Y:S04]  /*0720*/  STG.E desc[UR14][R18.64], R31 ;  /* 0x0000001f12007986 */ /* 0x0001e8000c10190e */
[----:B------:R-:W3:Y:S04]  /*0730*/  LDG.E R28, desc[UR14][R20.64+0x4] ;  /* 0x0000040e141c7981 */ /* 0x000ee8000c1e1900 */
[----:B0-----:R-:W2:Y:S01]  /*0740*/  LDG.E R31, desc[UR14][R18.64+0x10] ;  /* 0x0000100e121f7981 */ /* 0x001ea2000c1e1900 */
[----:B---3--:R-:W-:-:S05]  /*0750*/  FADD R33, R28, R33 ;  /* 0x000000211c217221 */ /* 0x008fca0000000000 */
[----:B------:R0:W-:Y:S04]  /*0760*/  STG.E desc[UR14][R18.64+0x4], R33 ;  /* 0x0000042112007986 */ /* 0x0001e8000c10190e */
[----:B------:R-:W4:Y:S04]  /*0770*/  LDG.E R28, desc[UR14][R20.64+0x8] ;  /* 0x0000080e141c7981 */ /* 0x000f28000c1e1900 */
[----:B0-----:R-:W3:Y:S01]  /*0780*/  LDG.E R33, desc[UR14][R18.64+0x14] ;  /* 0x0000140e12217981 */ /* 0x001ee2000c1e1900 */
[----:B----4-:R-:W-:-:S05]  /*0790*/  FADD R35, R28, R35 ;  /* 0x000000231c237221 */ /* 0x010fca0000000000 */
[----:B------:R0:W-:Y:S04]  /*07a0*/  STG.E desc[UR14][R18.64+0x8], R35 ;  /* 0x0000082312007986 */ /* 0x0001e8000c10190e */
[----:B------:R-:W5:Y:S04]  /*07b0*/  LDG.E R28, desc[UR14][R20.64+0xc] ;  /* 0x00000c0e141c7981 */ /* 0x000f68000c1e1900 */
[----:B0-----:R-:W4:Y:S01]  /*07c0*/  LDG.E R35, desc[UR14][R18.64+0x18] ;  /* 0x0000180e12237981 */ /* 0x001f22000c1e1900 */
[----:B-----5:R-:W-:-:S05]  /*07d0*/  FADD R37, R28, R37 ;  /* 0x000000251c257221 */ /* 0x020fca0000000000 */
[----:B------:R0:W-:Y:S04]  /*07e0*/  STG.E desc[UR14][R18.64+0xc], R37 ;  /* 0x00000c2512007986 */ /* 0x0001e8000c10190e */
[----:B------:R-:W2:Y:S04]  /*07f0*/  LDG.E R28, desc[UR14][R20.64+0x10] ;  /* 0x0000100e141c7981 */ /* 0x000ea8000c1e1900 */
[----:B0-----:R-:W5:Y:S01]  /*0800*/  LDG.E R37, desc[UR14][R18.64+0x1c] ;  /* 0x00001c0e12257981 */ /* 0x001f62000c1e1900 */
        /* <DEDUP_REMOVED lines=34> */
[----:B------:R-:W3:Y:S02]  /*0a30*/  LDG.E R28, desc[UR14][R20.64+0x34] ;  /* 0x0000340e141c7981 */ /* 0x000ee4000c1e1900 */
[----:B---3--:R-:W-:-:S05]  /*0a40*/  FADD R33, R28, R33 ;  /* 0x000000211c217221 */ /* 0x008fca0000000000 */
[----:B------:R0:W-:Y:S04]  /*0a50*/  STG.E desc[UR14][R18.64+0x34], R33 ;  /* 0x0000342112007986 */ /* 0x0001e8000c10190e */
[----:B------:R-:W4:Y:S02]  /*0a60*/  LDG.E R28, desc[UR14][R20.64+0x38] ;  /* 0x0000380e141c7981 */ /* 0x000f24000c1e1900 */
[----:B----4-:R-:W-:-:S05]  /*0a70*/  FADD R35, R28, R35 ;  /* 0x000000231c237221 */ /* 0x010fca0000000000 */
[----:B------:R0:W-:Y:S04]  /*0a80*/  STG.E desc[UR14][R18.64+0x38], R35 ;  /* 0x0000382312007986 */ /* 0x0001e8000c10190e */
[----:B------:R-:W5:Y:S01]  /*0a90*/  LDG.E R28, desc[UR14][R20.64+0x3c] ;  /* 0x00003c0e141c7981 */ /* 0x000f62000c1e1900 */
[----:B------:R-:W-:-:S05]  /*0aa0*/  VIADD R26, R26, 0x10 ;  /* 0x000000101a1a7836 */ /* 0x000fca0000000000 */
[----:B------:R-:W-:Y:S01]  /*0ab0*/  ISETP.NE.AND P0, PT, R26, RZ, PT ;  /* 0x000000ff1a00720c */ /* 0x000fe20003f05270 */
[----:B------:R-:W-:Y:S01]  /*0ac0*/  VIADD R29, R29, 0x10 ;  /* 0x000000101d1d7836 */ /* 0x000fe20000000000 */
[----:B------:R-:W-:Y:S01]  /*0ad0*/  IADD3 R27, PT, PT, R27, 0x10, RZ ;  /* 0x000000101b1b7810 */ /* 0x000fe20007ffe0ff */
[----:B-----5:R-:W-:-:S05]  /*0ae0*/  FADD R37, R28, R37 ;  /* 0x000000251c257221 */ /* 0x020fca0000000000 */
[----:B------:R0:W-:Y:S05]  /*0af0*/  STG.E desc[UR14][R18.64+0x3c], R37 ;  /* 0x00003c2512007986 */ /* 0x0001ea000c10190e */
[----:B------:R-:W-:Y:S05]  /*0b00*/  @P0 BRA `(.L_x_10) ;  /* 0xfffffff800dc0947 */ /* 0x000fea000383ffff */
[----:B------:R-:W-:-:S07]  /*0b10*/  MOV R26, R14 ;  /* 0x0000000e001a7202 */ /* 0x000fce0000000f00 */
.L_x_9:
[----:B------:R-:W-:Y:S01]  /*0b20*/  ISETP.NE.AND P0, PT, R13, RZ, PT ;  /* 0x000000ff0d00720c */ /* 0x000fe20003f05270 */
[----:B------:R-:W-:-:S12]  /*0b30*/  VIADD R12, R12, 0x1 ;  /* 0x000000010c0c7836 */ /* 0x000fd80000000000 */
[----:B------:R-:W-:Y:S05]  /*0b40*/  @!P0 BRA `(.L_x_8) ;  /* 0x0000000400788947 */ /* 0x000fea0003800000 */
[----:B0-----:R-:W-:Y:S02]  /*0b50*/  IADD3 R18, PT, PT, R13, -0x1, RZ ;  /* 0xffffffff0d127810 */ /* 0x001fe40007ffe0ff */
[----:B------:R-:W-:Y:S02]  /*0b60*/  ISETP.NE.AND P2, PT, R15, RZ, PT ;  /* 0x000000ff0f00720c */ /* 0x000fe40003f45270 */
[----:B------:R-:W-:-:S13]  /*0b70*/  ISETP.GE.U32.AND P0, PT, R18, 0x7, PT ;  /* 0x000000071200780c */ /* 0x000fda0003f06070 */
[----:B------:R-:W-:Y:S05]  /*0b80*/  @!P0 BRA `(.L_x_11) ;  /* 0x00000000009c8947 */ /* 0x000fea0003800000 */
[----:B------:R-:W0:Y:S01]  /*0b90*/  LDC.64 R20, c[0x0][0x398] ;  /* 0x0000e600ff147b82 */ /* 0x000e220000000a00 */
[----:B------:R-:W-:Y:S01]  /*0ba0*/  IADD3 R29, PT, PT, R17, R26, RZ ;  /* 0x0000001a111d7210 */ /* 0x000fe20007ffe0ff */
[----:B------:R-:W-:-:S06]  /*0bb0*/  IMAD.IADD R27, R25, 0x1, R26 ;  /* 0x00000001191b7824 */ /* 0x000fcc00078e021a */
        /* <DEDUP_REMOVED lines=9> */
[----:B------:R-:W-:Y:S04]  /*0c50*/  STG.E desc[UR14][R18.64], R27 ;  /* 0x0000001b12007986 */ /* 0x000fe8000c10190e */
[----:B------:R-:W3:Y:S02]  /*0c60*/  LDG.E R28, desc[UR14][R20.64+0x4] ;  /* 0x0000040e141c7981 */ /* 0x000ee4000c1e1900 */
[----:B---3--:R-:W-:-:S05]  /*0c70*/  FADD R29, R28, R29 ;  /* 0x0000001d1c1d7221 */ /* 0x008fca0000000000 */
[----:B------:R0:W-:Y:S04]  /*0c80*/  STG.E desc[UR14][R18.64+0x4], R29 ;  /* 0x0000041d12007986 */ /* 0x0001e8000c10190e */
[----:B------:R-:W4:Y:S04]  /*0c90*/  LDG.E R28, desc[UR14][R20.64+0x8] ;  /* 0x0000080e141c7981 */ /* 0x000f28000c1e1900 */
[----:B0-----:R-:W2:Y:S01]  /*0ca0*/  LDG.E R29, desc[UR14][R18.64+0x14] ;  /* 0x0000140e121d7981 */ /* 0x001ea2000c1e1900 */
[----:B----4-:R-:W-:-:S05]  /*0cb0*/  FADD R31, R28, R31 ;  /* 0x0000001f1c1f7221 */ /* 0x010fca0000000000 */
[----:B------:R0:W-:Y:S04]  /*0cc0*/  STG.E desc[UR14][R18.64+0x8], R31 ;  /* 0x0000081f12007986 */ /* 0x0001e8000c10190e */
[----:B------:R-:W5:Y:S04]  /*0cd0*/  LDG.E R28, desc[UR14][R20.64+0xc] ;  /* 0x00000c0e141c7981 */ /* 0x000f68000c1e1900 */
[----:B0-----:R-:W3:Y:S01]  /*0ce0*/  LDG.E R31, desc[UR14][R18.64+0x18] ;  /* 0x0000180e121f7981 */ /* 0x001ee2000c1e1900 */
[----:B-----5:R-:W-:-:S03]  /*0cf0*/  FADD R33, R28, R33 ;  /* 0x000000211c217221 */ /* 0x020fc60000000000 */
[----:B------:R-:W4:Y:S04]  /*0d00*/  LDG.E R28, desc[UR14][R18.64+0x10] ;  /* 0x0000100e121c7981 */ /* 0x000f28000c1e1900 */
[----:B------:R0:W-:Y:S04]  /*0d10*/  STG.E desc[UR14][R18.64+0xc], R33 ;  /* 0x00000c2112007986 */ /* 0x0001e8000c10190e */
[----:B------:R-:W4:Y:S04]  /*0d20*/  LDG.E R27, desc[UR14][R20.64+0x10] ;  /* 0x0000100e141b7981 */ /* 0x000f28000c1e1900 */
[----:B0-----:R-:W5:Y:S01]  /*0d30*/  LDG.E R33, desc[UR14][R18.64+0x1c] ;  /* 0x00001c0e12217981 */ /* 0x001f62000c1e1900 */
[----:B----4-:R-:W-:-:S05]  /*0d40*/  FADD R27, R27, R28 ;  /* 0x0000001c1b1b7221 */ /* 0x010fca0000000000 */
[----:B------:R0:W-:Y:S04]  /*0d50*/  STG.E desc[UR14][R18.64+0x10], R27 ;  /* 0x0000101b12007986 */ /* 0x0001e8000c10190e */
[----:B------:R-:W2:Y:S02]  /*0d60*/  LDG.E R28, desc[UR14][R20.64+0x14] ;  /* 0x0000140e141c7981 */ /* 0x000ea4000c1e1900 */
[----:B--2---:R-:W-:-:S05]  /*0d70*/  FADD R29, R28, R29 ;  /* 0x0000001d1c1d7221 */ /* 0x004fca0000000000 */
[----:B------:R0:W-:Y:S04]  /*0d80*/  STG.E desc[UR14][R18.64+0x14], R29 ;  /* 0x0000141d12007986 */ /* 0x0001e8000c10190e */
[----:B------:R-:W3:Y:S02]  /*0d90*/  LDG.E R28, desc[UR14][R20.64+0x18] ;  /* 0x0000180e141c7981 */ /* 0x000ee4000c1e1900 */
[----:B---3--:R-:W-:-:S05]  /*0da0*/  FADD R31, R28, R31 ;  /* 0x0000001f1c1f7221 */ /* 0x008fca0000000000 */
[----:B------:R0:W-:Y:S04]  /*0db0*/  STG.E desc[UR14][R18.64+0x18], R31 ;  /* 0x0000181f12007986 */ /* 0x0001e8000c10190e */
[----:B------:R-:W5:Y:S01]  /*0dc0*/  LDG.E R28, desc[UR14][R20.64+0x1c] ;  /* 0x00001c0e141c7981 */ /* 0x000f62000c1e1900 */
[----:B------:R-:W-:Y:S02]  /*0dd0*/  VIADD R26, R26, 0x8 ;  /* 0x000000081a1a7836 */ /* 0x000fe40000000000 */
[----:B-----5:R-:W-:-:S05]  /*0de0*/  FADD R33, R28, R33 ;  /* 0x000000211c217221 */ /* 0x020fca0000000000 */
[----:B------:R0:W-:Y:S02]  /*0df0*/  STG.E desc[UR14][R18.64+0x1c], R33 ;  /* 0x00001c2112007986 */ /* 0x0001e4000c10190e */
.L_x_11:
        /* <DEDUP_REMOVED lines=25> */
[----:B------:R-:W-:Y:S02]  /*0f90*/  VIADD R26, R26, 0x4 ;  /* 0x000000041a1a7836 */ /* 0x000fe40000000000 */
[----:B-----5:R-:W-:-:S05]  /*0fa0*/  FADD R33, R28, R33 ;  /* 0x000000211c217221 */ /* 0x020fca0000000000 */
[----:B------:R0:W-:Y:S02]  /*0fb0*/  STG.E desc[UR14][R18.64+0xc], R33 ;  /* 0x00000c2112007986 */ /* 0x0001e4000c10190e */
.L_x_12:
[----:B------:R-:W-:Y:S05]  /*0fc0*/  @!P2 BRA `(.L_x_8) ;  /* 0x000000000058a947 */ /* 0x000fea0003800000 */
[----:B0-----:R-:W0:Y:S01]  /*0fd0*/  LDC.64 R18, c[0x0][0x398] ;  /* 0x0000e600ff127b82 */ /* 0x001e220000000a00 */
[----:B------:R-:W-:Y:S01]  /*0fe0*/  IADD3 R25, PT, PT, R25, R26, RZ ;  /* 0x0000001a19197210 */ /* 0x000fe20007ffe0ff */
[----:B------:R-:W-:-:S06]  /*0ff0*/  IMAD.IADD R27, R17, 0x1, R26 ;  /* 0x00000001111b7824 */ /* 0x000fcc00078e021a */
[----:B------:R-:W1:Y:S01]  /*1000*/  LDC.64 R20, c[0x0][0x3a8] ;  /* 0x0000ea00ff147b82 */ /* 0x000e620000000a00 */
[----:B0-----:R-:W-:-:S05]  /*1010*/  IMAD.WIDE R18, R25, 0x4, R18 ;  /* 0x0000000419127825 */ /* 0x001fca00078e0212 */
[----:B------:R-:W2:Y:S01]  /*1020*/  LDG.E R25, desc[UR14][R18.64] ;  /* 0x0000000e12197981 */ /* 0x000ea2000c1e1900 */
[----:B-1----:R-:W-:-:S05]  /*1030*/  IMAD.WIDE R20, R27, 0x4, R20 ;  /* 0x000000041b147825 */ /* 0x002fca00078e0214 */
[----:B------:R-:W2:Y:S01]  /*1040*/  LDG.E R26, desc[UR14][R20.64] ;  /* 0x0000000e141a7981 */ /* 0x000ea2000c1e1900 */
[----:B------:R-:W-:Y:S01]  /*1050*/  ISETP.NE.AND P0, PT, R16, 0x1, PT ;  /* 0x000000011000780c */ /* 0x000fe20003f05270 */
[----:B--2---:R-:W-:-:S05]  /*1060*/  FADD R25, R25, R26 ;  /* 0x0000001a19197221 */ /* 0x004fca0000000000 */
[----:B------:R1:W-:Y:S07]  /*1070*/  STG.E desc[UR14][R20.64], R25 ;  /* 0x0000001914007986 */ /* 0x0003ee000c10190e */
[----:B------:R-:W-:Y:S05]  /*1080*/  @!P0 BRA `(.L_x_8) ;  /* 0x0000000000288947 */ /* 0x000fea0003800000 */
[----:B-1----:R-:W2:Y:S04]  /*1090*/  LDG.E R25, desc[UR14][R18.64+0x4] ;  /* 0x0000040e12197981 */ /* 0x002ea8000c1e1900 */
[----:B------:R-:W2:Y:S01]  /*10a0*/  LDG.E R26, desc[UR14][R20.64+0x4] ;  /* 0x0000040e141a7981 */ /* 0x000ea2000c1e1900 */
[----:B------:R-:W-:Y:S01]  /*10b0*/  ISETP.NE.AND P0, PT, R16, 0x2, PT ;  /* 0x000000021000780c */ /* 0x000fe20003f05270 */
[----:B--2---:R-:W-:-:S05]  /*10c0*/  FADD R25, R25, R26 ;  /* 0x0000001a19197221 */ /* 0x004fca0000000000 */
[----:B------:R2:W-:Y:S07]  /*10d0*/  STG.E desc[UR14][R20.64+0x4], R25 ;  /* 0x0000041914007986 */ /* 0x0005ee000c10190e */
[----:B------:R-:W-:Y:S05]  /*10e0*/  @!P0 BRA `(.L_x_8) ;  /* 0x0000000000108947 */ /* 0x000fea0003800000 */
[----:B------:R-:W3:Y:S04]  /*10f0*/  LDG.E R18, desc[UR14][R18.64+0x8] ;  /* 0x0000080e12127981 */ /* 0x000ee8000c1e1900 */
[----:B--2---:R-:W3:Y:S02]  /*1100*/  LDG.E R25, desc[UR14][R20.64+0x8] ;  /* 0x0000080e14197981 */ /* 0x004ee4000c1e1900 */
[----:B---3--:R-:W-:-:S05]  /*1110*/  FADD R25, R18, R25 ;  /* 0x0000001912197221 */ /* 0x008fca0000000000 */
[----:B------:R3:W-:Y:S02]  /*1120*/  STG.E desc[UR14][R20.64+0x8], R25 ;  /* 0x0000081914007986 */ /* 0x0007e4000c10190e */
.L_x_8:
[----:B------:R-:W-:Y:S05]  /*1130*/  BSYNC.RECONVERGENT B4 ;  /* 0x0000000000047941 */ /* 0x000fea0003800200 */
.L_x_7:
[----:B------:R-:W-:Y:S05]  /*1140*/  @P1 BRA `(.L_x_13) ;  /* 0xfffffff000d41947 */ /* 0x000fea000383ffff */
.L_x_6:
[----:B------:R-:W-:Y:S05]  /*1150*/  BSYNC.RECONVERGENT B3 ;  /* 0x0000000000037941 */ /* 0x000fea0003800200 */
.L_x_5:
[----:B------:R-:W-:-:S13]  /*1160*/  ISETP.NE.AND P0, PT, R9, R6, PT ;  /* 0x000000060900720c */ /* 0x000fda0003f05270 */
[----:B------:R-:W-:Y:S05]  /*1170*/  @!P0 BRA `(.L_x_14) ;  /* 0x0000000000088947 */ /* 0x000fea0003800000 */
[----:B------:R-:W-:Y:S01]  /*1180*/  IADD3 R9, PT, PT, R9, 0x1, RZ ;  /* 0x0000000109097810 */ /* 0x000fe20007ffe0ff */
[----:B------:R-:W-:Y:S06]  /*1190*/  BRA `(.L_x_15) ;  /* 0xfffffff000a07947 */ /* 0x000fec000383ffff */
.L_x_14:
[----:B------:R-:W-:Y:S05]  /*11a0*/  BSYNC.RECONVERGENT B2 ;  /* 0x0000000000027941 */ /* 0x000fea0003800200 */
.L_x_4:
[----:B------:R-:W-:Y:S05]  /*11b0*/  BRA `(.L_x_16) ;  /* 0x0000000c00b87947 */ /* 0x000fea0003800000 */
.L_x_3:
[----:B------:R-:W-:-:S05]  /*11c0*/  IMAD.IADD R13, R8, 0x1, R5 ;  /* 0x00000001080d7824 */ /* 0x000fca00078e0205 */
[----:B------:R-:W-:-:S04]  /*11d0*/  IADD3 R22, PT, PT, R13, 0x1, RZ ;  /* 0x000000010d167810 */ /* 0x000fc80007ffe0ff */
[C---:B------:R-:W-:Y:S02]  /*11e0*/  LOP3.LUT R14, R22.reuse, 0x7, RZ, 0xc0, !PT ;  /* 0x00000007160e7812 */ /* 0x040fe400078ec0ff */
[C---:B------:R-:W-:Y:S02]  /*11f0*/  LOP3.LUT R15, R22.reuse, 0x3, RZ, 0xc0, !PT ;  /* 0x00000003160f7812 */ /* 0x040fe400078ec0ff */
[----:B------:R-:W-:Y:S01]  /*1200*/  LOP3.LUT R22, R22, 0xfffffff8, RZ, 0xc0, !PT ;  /* 0xfffffff816167812 */ /* 0x000fe200078ec0ff */
[----:B------:R-:W-:-:S05]  /*1210*/  VIADD R12, R14, 0xffffffff ;  /* 0xffffffff0e0c7836 */ /* 0x000fca0000000000 */
[----:B------:R-:W-:Y:S01]  /*1220*/  ISETP.GE.U32.AND P3, PT, R12, 0x3, PT ;  /* 0x000000030c00780c */ /* 0x000fe20003f66070 */
[----:B------:R-:W-:-:S12]  /*1230*/  HFMA2 R12, -RZ, RZ, 0, 0 ;  /* 0x00000000ff0c7431 */ /* 0x000fd800000001ff */
.L_x_26:
[----:B------:R-:W-:Y:S01]  /*1240*/  IMAD.MOV R16, RZ, RZ, -R8 ;  /* 0x000000ffff107224 */ /* 0x000fe200078e0a08 */
[----:B------:R-:W-:Y:S04]  /*1250*/  BSSY.RECONVERGENT B2, `(.L_x_17) ;  /* 0x00000e1000027945 */ /* 0x000fe80003800200 */
[----:B------:R-:W-:-:S13]  /*1260*/  ISETP.GE.AND P0, PT, R5, R16, PT ;  /* 0x000000100500720c */ /* 0x000fda0003f06270 */
[----:B------:R-:W-:Y:S05]  /*1270*/  @!P0 BRA `(.L_x_18) ;  /* 0x0000000c00788947 */ /* 0x000fea0003800000 */
[----:B------:R-:W0:Y:S01]  /*1280*/  LDC R26, c[0x0][0x384] ;  /* 0x0000e100ff1a7b82 */ /* 0x000e220000000800 */
[----:B------:R-:W-:Y:S01]  /*1290*/  ISETP.GE.U32.AND P0, PT, R13, 0x7, PT ;  /* 0x000000070d00780c */ /* 0x000fe20003f06070 */
[----:B------:R-:W-:Y:S01]  /*12a0*/  BSSY.RECONVERGENT B3, `(.L_x_19) ;  /* 0x000006d000037945 */ /* 0x000fe20003800200 */
[----:B------:R-:W-:Y:S01]  /*12b0*/  IADD3 R23, PT, PT, R4, R9, RZ ;  /* 0x0000000904177210 */ /* 0x000fe20007ffe0ff */
[----:B------:R-:W-:Y:S01]  /*12c0*/  IMAD.MOV.U32 R28, RZ, RZ, R10 ;  /* 0x000000ffff1c7224 */ /* 0x000fe200078e000a */
[----:B------:R-:W-:-:S03]  /*12d0*/  ISETP.NE.AND P4, PT, R14, RZ, PT ;  /* 0x000000ff0e00720c */ /* 0x000fc60003f85270 */
[----:B0-----:R-:W-:-:S06]  /*12e0*/  IMAD R23, R23, R26, R3 ;  /* 0x0000001a17177224 */ /* 0x001fcc00078e0203 */
[----:B------:R-:W-:Y:S05]  /*12f0*/  @!P0 BRA `(.L_x_20) ;  /* 0x00000004009c8947 */ /* 0x000fea0003800000 */
.L_x_21:
[----:B------:R-:W0:Y:S01]  /*1300*/  LDC.64 R16, c[0x0][0x3a0] ;  /* 0x0000e800ff107b82 */ /* 0x000e220000000a00 */
[----:B------:R-:W-:-:S05]  /*1310*/  IADD3 R18, PT, PT, R23, R28, RZ ;  /* 0x0000001c17127210 */ /* 0x000fca0007ffe0ff */
[----:B------:R-:W-:-:S05]  /*1320*/  IMAD R27, R18, 0x2, R11 ;  /* 0x00000002121b7824 */ /* 0x000fca00078e020b */
[C---:B------:R-:W-:Y:S01]  /*1330*/  IADD3 R35, PT, PT, R27.reuse, 0x2, RZ ;  /* 0x000000021b237810 */ /* 0x040fe20007ffe0ff */
[----:B0-----:R-:W-:-:S05]  /*1340*/  IMAD.WIDE.U32 R18, R27, 0x4, R16 ;  /* 0x000000041b127825 */ /* 0x001fca00078e0010 */
[----:B------:R-:W2:Y:S04]  /*1350*/  LDG.E R37, desc[UR14][R18.64+0x4] ;  /* 0x0000040e12257981 */ /* 0x000ea8000c1e1900 */
[----:B------:R0:W3:Y:S01]  /*1360*/  LDG.E R36, desc[UR14][R18.64] ;  /* 0x0000000e12247981 */ /* 0x0000e2000c1e1900 */
[----:B------:R-:W-:-:S05]  /*1370*/  IMAD.WIDE.U32 R34, R35, 0x4, R16 ;  /* 0x0000000423227825 */ /* 0x000fca00078e0010 */
[----:B------:R-:W4:Y:S04]  /*1380*/  LDG.E R31, desc[UR14][R34.64+0x4] ;  /* 0x0000040e221f7981 */ /* 0x000f28000c1e1900 */
[----:B------:R-:W5:Y:S01]  /*1390*/  LDG.E R34, desc[UR14][R34.64] ;  /* 0x0000000e22227981 */ /* 0x000f62000c1e1900 */
[C---:B------:R-:W-:Y:S01]  /*13a0*/  VIADD R25, R27.reuse, 0x4 ;  /* 0x000000041b197836 */ /* 0x040fe20000000000 */
[C---:B------:R-:W-:Y:S01]  /*13b0*/  IADD3 R21, PT, PT, R27.reuse, 0x6, RZ ;  /* 0x000000061b157810 */ /* 0x040fe20007ffe0ff */
[----:B------:R-:W-:Y:S02]  /*13c0*/  VIADD R33, R27, 0x8 ;  /* 0x000000081b217836 */ /* 0x000fe40000000000 */
[----:B------:R-:W-:-:S04]  /*13d0*/  IMAD.WIDE.U32 R24, R25, 0x4, R16 ;  /* 0x0000000419187825 */ /* 0x000fc800078e0010 */
[--C-:B0-----:R-:W-:Y:S01]  /*13e0*/  IMAD.WIDE.U32 R18, R21, 0x4, R16.reuse ;  /* 0x0000000415127825 */ /* 0x101fe200078e0010 */
[----:B------:R-:W5:Y:S04]  /*13f0*/  LDG.E R29, desc[UR14][R24.64+0x4] ;  /* 0x0000040e181d7981 */ /* 0x000f68000c1e1900 */
[----:B------:R0:W5:Y:S01]  /*1400*/  LDG.E R30, desc[UR14][R24.64] ;  /* 0x0000000e181e7981 */ /* 0x000162000c1e1900 */
[----:B------:R-:W-:-:S03]  /*1410*/  IMAD.WIDE.U32 R20, R33, 0x4, R16 ;  /* 0x0000000421147825 */ /* 0x000fc600078e0010 */
[----:B------:R-:W5:Y:S04]  /*1420*/  LDG.E R33, desc[UR14][R18.64+0x4] ;  /* 0x0000040e12217981 */ /* 0x000f68000c1e1900 */
[----:B------:R4:W5:Y:S01]  /*1430*/  LDG.E R32, desc[UR14][R18.64] ;  /* 0x0000000e12207981 */ /* 0x000962000c1e1900 */
[----:B0-----:R-:W-:-:S03]  /*1440*/  IADD3 R25, PT, PT, R27, 0xa, RZ ;  /* 0x0000000a1b197810 */ /* 0x001fc60007ffe0ff */
[----:B------:R-:W5:Y:S02]  /*1450*/  LDG.E R35, desc[UR14][R20.64] ;  /* 0x0000000e14237981 */ /* 0x000f64000c1e1900 */
[----:B------:R-:W-:Y:S02]  /*1460*/  IMAD.WIDE.U32 R24, R25, 0x4, R16 ;  /* 0x0000000419187825 */ /* 0x000fe400078e0010 */
[----:B------:R0:W5:Y:S01]  /*1470*/  LDG.E R21, desc[UR14][R20.64+0x4] ;  /* 0x0000040e14157981 */ /* 0x000162000c1e1900 */
[----:B--2---:R-:W-:Y:S01]  /*1480*/  IADD3 R37, PT, PT, R37, -R28, RZ ;  /* 0x8000001c25257210 */ /* 0x004fe20007ffe0ff */
[----:B---3--:R-:W-:-:S03]  /*1490*/  IMAD.IADD R36, R36, 0x1, -R9 ;  /* 0x0000000124247824 */ /* 0x008fc600078e0a09 */
[----:B------:R-:W-:Y:S02]  /*14a0*/  ISETP.GE.AND P0, PT, R37, R26, PT ;  /* 0x0000001a2500720c */ /* 0x000fe40003f06270 */
[C---:B------:R-:W-:Y:S02]  /*14b0*/  LOP3.LUT R37, R36.reuse, R37, RZ, 0xfc, !PT ;  /* 0x0000002524257212 */ /* 0x040fe400078efcff */
[----:B------:R-:W-:Y:S02]  /*14c0*/  ISETP.LT.AND P0, PT, R36, UR11, !P0 ;  /* 0x0000000b24007c0c */ /* 0x000fe4000c701270 */
[----:B------:R-:W-:Y:S02]  /*14d0*/  LOP3.LUT R36, RZ, R28, RZ, 0x33, !PT ;  /* 0x0000001cff247212 */ /* 0x000fe400078e33ff */
[----:B------:R-:W-:Y:S01]  /*14e0*/  ISETP.GT.AND P0, PT, R37, -0x1, P0 ;  /* 0xffffffff2500780c */ /* 0x000fe20000704270 */
[----:B------:R-:W-:Y:S02]  /*14f0*/  VIADD R37, R27, 0xc ;  /* 0x0000000c1b257836 */ /* 0x000fe40000000000 */
[----:B----4-:R-:W-:Y:S01]  /*1500*/  IMAD.IADD R19, R36, 0x1, R31 ;  /* 0x0000000124137824 */ /* 0x010fe200078e021f */
[----:B-----5:R-:W-:Y:S01]  /*1510*/  IADD3 R34, PT, PT, R34, -R9, RZ ;  /* 0x8000000922227210 */ /* 0x020fe20007ffe0ff */
[----:B------:R-:W2:Y:S03]  /*1520*/  LDG.E R31, desc[UR14][R24.64+0x4] ;  /* 0x0000040e181f7981 */ /* 0x000ea6000c1e1900 */
[----:B------:R-:W-:-:S02]  /*1530*/  ISETP.GE.AND P2, PT, R19, R26, PT ;  /* 0x0000001a1300720c */ /* 0x000fc40003f46270 */
[C---:B0-----:R-:W-:Y:S01]  /*1540*/  LOP3.LUT R20, R34.reuse, R19, RZ, 0xfc, !PT ;  /* 0x0000001322147212 */ /* 0x041fe200078efcff */
[----:B------:R-:W-:Y:S01]  /*1550*/  IMAD.WIDE.U32 R18, R37, 0x4, R16 ;  /* 0x0000000425127825 */ /* 0x000fe200078e0010 */
[----:B------:R-:W3:Y:S01]  /*1560*/  LDG.E R36, desc[UR14][R24.64] ;  /* 0x0000000e18247981 */ /* 0x000ee2000c1e1900 */
[----:B------:R-:W-:-:S03]  /*1570*/  ISETP.LT.AND P2, PT, R34, UR11, !P2 ;  /* 0x0000000b22007c0c */ /* 0x000fc6000d741270 */
[----:B------:R-:W4:Y:S01]  /*1580*/  LDG.E R37, desc[UR14][R18.64+0x4] ;  /* 0x0000040e12257981 */ /* 0x000f22000c1e1900 */
[----:B------:R-:W-:-:S03]  /*1590*/  IADD3 R27, PT, PT, R27, 0xe, RZ ;  /* 0x0000000e1b1b7810 */ /* 0x000fc60007ffe0ff */
[----:B------:R0:W5:Y:S02]  /*15a0*/  LDG.E R34, desc[UR14][R18.64] ;  /* 0x0000000e12227981 */ /* 0x000164000c1e1900 */
[----:B------:R-:W-:-:S05]  /*15b0*/  IMAD.WIDE.U32 R16, R27, 0x4, R16 ;  /* 0x000000041b107825 */ /* 0x000fca00078e0010 */
[----:B------:R-:W5:Y:S04]  /*15c0*/  LDG.E R25, desc[UR14][R16.64+0x4] ;  /* 0x0000040e10197981 */ /* 0x000f68000c1e1900 */
[----:B------:R1:W5:Y:S01]  /*15d0*/  LDG.E R24, desc[UR14][R16.64] ;  /* 0x0000000e10187981 */ /* 0x000362000c1e1900 */
[--C-:B------:R-:W-:Y:S01]  /*15e0*/  IADD3 R29, PT, PT, R29, -0x2, -R28.reuse ;  /* 0xfffffffe1d1d7810 */ /* 0x100fe20007ffe81c */
[----:B------:R-:W-:Y:S01]  /*15f0*/  IMAD.IADD R30, R30, 0x1, -R9 ;  /* 0x000000011e1e7824 */ /* 0x000fe200078e0a09 */
[----:B------:R-:W-:Y:S02]  /*1600*/  ISETP.GT.AND P2, PT, R20, -0x1, P2 ;  /* 0xffffffff1400780c */ /* 0x000fe40001744270 */
[----:B------:R-:W-:Y:S02]  /*1610*/  ISETP.GE.AND P1, PT, R29, R26, PT ;  /* 0x0000001a1d00720c */ /* 0x000fe40003f26270 */
[----:B------:R-:W-:-:S02]  /*1620*/  IADD3 R33, PT, PT, R33, -0x3, -R28 ;  /* 0xfffffffd21217810 */ /* 0x000fc40007ffe81c */
[C---:B------:R-:W-:Y:S02]  /*1630*/  LOP3.LUT R29, R30.reuse, R29, RZ, 0xfc, !PT ;  /* 0x0000001d1e1d7212 */ /* 0x040fe400078efcff */
[----:B------:R-:W-:Y:S02]  /*1640*/  ISETP.LT.AND P1, PT, R30, UR11, !P1 ;  /* 0x0000000b1e007c0c */ /* 0x000fe4000cf21270 */
[----:B0-----:R-:W-:Y:S01]  /*1650*/  IADD3 R18, PT, PT, R12, 0x1, RZ ;  /* 0x000000010c127810 */ /* 0x001fe20007ffe0ff */
[----:B------:R-:W-:Y:S01]  /*1660*/  @!P0 IMAD.MOV R18, RZ, RZ, R12 ;  /* 0x000000ffff128224 */ /* 0x000fe200078e020c */
[----:B------:R-:W-:Y:S02]  /*1670*/  IADD3 R32, PT, PT, R32, -R9, RZ ;  /* 0x8000000920207210 */ /* 0x000fe40007ffe0ff */
[----:B------:R-:W-:Y:S02]  /*1680*/  ISETP.GE.AND P0, PT, R33, R26, PT ;  /* 0x0000001a2100720c */ /* 0x000fe40003f06270 */
[----:B------:R-:W-:-:S02]  /*1690*/  ISETP.GT.AND P1, PT, R29, -0x1, P1 ;  /* 0xffffffff1d00780c */ /* 0x000fc40000f24270 */
[----:B------:R-:W-:Y:S02]  /*16a0*/  IADD3 R21, PT, PT, R21, -0x4, -R28 ;  /* 0xfffffffc15157810 */ /* 0x000fe40007ffe81c */
[C---:B------:R-:W-:Y:S02]  /*16b0*/  LOP3.LUT R33, R32.reuse, R33, RZ, 0xfc, !PT ;  /* 0x0000002120217212 */ /* 0x040fe400078efcff */
[----:B------:R-:W-:Y:S01]  /*16c0*/  ISETP.LT.AND P0, PT, R32, UR11, !P0 ;  /* 0x0000000b20007c0c */ /* 0x000fe2000c701270 */
[----:B------:R-:W-:Y:S01]  /*16d0*/  VIADD R12, R18, 0x1 ;  /* 0x00000001120c7836 */ /* 0x000fe20000000000 */
[----:B------:R-:W-:Y:S01]  /*16e0*/  IADD3 R35, PT, PT, R35, -R9, RZ ;  /* 0x8000000923237210 */ /* 0x000fe20007ffe0ff */
[----:B------:R-:W-:Y:S01]  /*16f0*/  @!P2 IMAD.MOV R12, RZ, RZ, R18 ;  /* 0x000000ffff0ca224 */ /* 0x000fe200078e0212 */
[----:B------:R-:W-:Y:S02]  /*1700*/  ISETP.GE.AND P2, PT, R21, R26, PT ;  /* 0x0000001a1500720c */ /* 0x000fe40003f46270 */
[----:B------:R-:W-:-:S02]  /*1710*/  ISETP.GT.AND P0, PT, R33, -0x1, P0 ;  /* 0xffffffff2100780c */ /* 0x000fc40000704270 */
[C---:B------:R-:W-:Y:S02]  /*1720*/  LOP3.LUT R21, R35.reuse, R21, RZ, 0xfc, !PT ;  /* 0x0000001523157212 */ /* 0x040fe400078efcff */
[----:B------:R-:W-:Y:S02]  /*1730*/  ISETP.LT.AND P2, PT, R35, UR11, !P2 ;  /* 0x0000000b23007c0c */ /* 0x000fe4000d741270 */
[----:B-1----:R-:W-:Y:S01]  /*1740*/  IADD3 R16, PT, PT, R12, 0x1, RZ ;  /* 0x000000010c107810 */ /* 0x002fe20007ffe0ff */
[----:B------:R-:W-:Y:S01]  /*1750*/  @!P1 IMAD.MOV R16, RZ, RZ, R12 ;  /* 0x000000ffff109224 */ /* 0x000fe200078e020c */
[----:B------:R-:W-:-:S03]  /*1760*/  ISETP.GT.AND P1, PT, R21, -0x1, P2 ;  /* 0xffffffff1500780c */ /* 0x000fc60001724270 */
[----:B------:R-:W-:Y:S02]  /*1770*/  VIADD R12, R16, 0x1 ;  /* 0x00000001100c7836 */ /* 0x000fe40000000000 */
[----:B------:R-:W-:-:S05]  /*1780*/  @!P0 IMAD.MOV R12, RZ, RZ, R16 ;  /* 0x000000ffff0c8224 */ /* 0x000fca00078e0210 */
[----:B------:R-:W-:-:S03]  /*1790*/  IADD3 R16, PT, PT, R12, 0x1, RZ ;  /* 0x000000010c107810 */ /* 0x000fc60007ffe0ff */
[----:B------:R-:W-:-:S04]  /*17a0*/  @!P1 IMAD.MOV R16, RZ, RZ, R12 ;  /* 0x000000ffff109224 */ /* 0x000fc800078e020c */
[----:B------:R-:W-:Y:S01]  /*17b0*/  VIADD R12, R16, 0x1 ;  /* 0x00000001100c7836 */ /* 0x000fe20000000000 */
[----:B--2---:R-:W-:-:S04]  /*17c0*/  IADD3 R31, PT, PT, R31, -0x5, -R28 ;  /* 0xfffffffb1f1f7810 */ /* 0x004fc80007ffe81c */
[----:B------:R-:W-:Y:S02]  /*17d0*/  ISETP.GE.AND P2, PT, R31, R26, PT ;  /* 0x0000001a1f00720c */ /* 0x000fe40003f46270 */
[----:B---3--:R-:W-:Y:S02]  /*17e0*/  IADD3 R36, PT, PT, R36, -R9, RZ ;  /* 0x8000000924247210 */ /* 0x008fe40007ffe0ff */
[----:B----4-:R-:W-:Y:S02]  /*17f0*/  IADD3 R37, PT, PT, R37, -0x6, -R28 ;  /* 0xfffffffa25257810 */ /* 0x010fe40007ffe81c */
[C---:B------:R-:W-:Y:S02]  /*1800*/  LOP3.LUT R31, R36.reuse, R31, RZ, 0xfc, !PT ;  /* 0x0000001f241f7212 */ /* 0x040fe400078efcff */
[----:B------:R-:W-:Y:S02]  /*1810*/  ISETP.LT.AND P2, PT, R36, UR11, !P2 ;  /* 0x0000000b24007c0c */ /* 0x000fe4000d741270 */
[----:B-----5:R-:W-:-:S02]  /*1820*/  IADD3 R34, PT, PT, R34, -R9, RZ ;  /* 0x8000000922227210 */ /* 0x020fc40007ffe0ff */
[----:B------:R-:W-:Y:S02]  /*1830*/  ISETP.GE.AND P0, PT, R37, R26, PT ;  /* 0x0000001a2500720c */ /* 0x000fe40003f06270 */
[----:B------:R-:W-:Y:S02]  /*1840*/  ISETP.GT.AND P2, PT, R31, -0x1, P2 ;  /* 0xffffffff1f00780c */ /* 0x000fe40001744270 */
[C---:B------:R-:W-:Y:S02]  /*1850*/  LOP3.LUT R37, R34.reuse, R37, RZ, 0xfc, !PT ;  /* 0x0000002522257212 */ /* 0x040fe400078efcff */
[----:B------:R-:W-:-:S04]  /*1860*/  ISETP.LT.AND P0, PT, R34, UR11, !P0 ;  /* 0x0000000b22007c0c */ /* 0x000fc8000c701270 */
[----:B------:R-:W-:Y:S02]  /*1870*/  ISETP.GT.AND P0, PT, R37, -0x1, P0 ;  /* 0xffffffff2500780c */ /* 0x000fe40000704270 */
[----:B------:R-:W-:Y:S01]  /*1880*/  IADD3 R25, PT, PT, R25, -0x7, -R28 ;  /* 0xfffffff919197810 */ /* 0x000fe20007ffe81c */
[----:B------:R-:W-:Y:S01]  /*1890*/  VIADD R28, R28, 0x8 ;  /* 0x000000081c1c7836 */ /* 0x000fe20000000000 */
[----:B------:R-:W-:Y:S02]  /*18a0*/  IADD3 R24, PT, PT, R24, -R9, RZ ;  /* 0x8000000918187210 */ /* 0x000fe40007ffe0ff */
[----:B------:R-:W-:Y:S01]  /*18b0*/  ISETP.GE.AND P1, PT, R25, R26, PT ;  /* 0x0000001a1900720c */ /* 0x000fe20003f26270 */
[----:B------:R-:W-:Y:S01]  /*18c0*/  IMAD.IADD R17, R8, 0x1, R28 ;  /* 0x0000000108117824 */ /* 0x000fe200078e021c */
[----:B------:R-:W-:Y:S02]  /*18d0*/  @!P2 IADD3 R12, PT, PT, R16, RZ, RZ ;  /* 0x000000ff100ca210 */ /* 0x000fe40007ffe0ff */
[----:B------:R-:W-:-:S02]  /*18e0*/  LOP3.LUT R25, R24, R25, RZ, 0xfc, !PT ;  /* 0x0000001918197212 */ /* 0x000fc400078efcff */
[----:B------:R-:W-:Y:S02]  /*18f0*/  ISETP.LT.AND P1, PT, R24, UR11, !P1 ;  /* 0x0000000b18007c0c */ /* 0x000fe4000cf21270 */
[C---:B------:R-:W-:Y:S02]  /*1900*/  IADD3 R16, PT, PT, R12.reuse, 0x1, RZ ;  /* 0x000000010c107810 */ /* 0x040fe40007ffe0ff */
[----:B------:R-:W-:Y:S02]  /*1910*/  @!P0 IADD3 R16, PT, PT, R12, RZ, RZ ;  /* 0x000000ff0c108210 */ /* 0x000fe40007ffe0ff */
[----:B------:R-:W-:Y:S02]  /*1920*/  ISETP.NE.AND P0, PT, R17, R22, PT ;  /* 0x000000161100720c */ /* 0x000fe40003f05270 */
[----:B------:R-:W-:Y:S01]  /*1930*/  ISETP.GT.AND P1, PT, R25, -0x1, P1 ;  /* 0xffffffff1900780c */ /* 0x000fe20000f24270 */
[----:B------:R-:W-:-:S12]  /*1940*/  VIADD R12, R16, 0x1 ;  /* 0x00000001100c7836 */ /* 0x000fd80000000000 */
[----:B------:R-:W-:Y:S01]  /*1950*/  @!P1 IADD3 R12, PT, PT, R16, RZ, RZ ;  /* 0x000000ff100c9210 */ /* 0x000fe20007ffe0ff */
[----:B------:R-:W-:Y:S06]  /*1960*/  @P0 BRA `(.L_x_21) ;  /* 0xfffffff800640947 */ /* 0x000fec000383ffff */
.L_x_20:
[----:B------:R-:W-:Y:S05]  /*1970*/  BSYNC.RECONVERGENT B3 ;  /* 0x0000000000037941 */ /* 0x000fea0003800200 */
.L_x_19:
[----:B------:R-:W-:Y:S05]  /*1980*/  @!P4 BRA `(.L_x_18) ;  /* 0x0000000400b4c947 */ /* 0x000fea0003800000 */
[----:B------:R-:W-:Y:S01]  /*1990*/  BSSY.RECONVERGENT B3, `(.L_x_22) ;  /* 0x0000038000037945 */ /* 0x000fe20003800200 */
[----:B------:R-:W-:-:S03]  /*19a0*/  ISETP.NE.AND P4, PT, R15, RZ, PT ;  /* 0x000000ff0f00720c */ /* 0x000fc60003f85270 */
[----:B------:R-:W-:Y:S10]  /*19b0*/  @!P3 BRA `(.L_x_23) ;  /* 0x0000000000d4b947 */ /* 0x000ff40003800000 */
[----:B------:R-:W0:Y:S01]  /*19c0*/  LDC.64 R16, c[0x0][0x3a0] ;  /* 0x0000e800ff107b82 */ /* 0x000e220000000a00 */
[----:B------:R-:W-:Y:S01]  /*19d0*/  IMAD.IADD R18, R23, 0x1, R28 ;  /* 0x0000000117127824 */ /* 0x000fe200078e021c */
[----:B------:R-:W1:Y:S04]  /*19e0*/  LDCU UR7, c[0x0][0x380] ;  /* 0x00007000ff0777ac */ /* 0x000e680008000800 */
[----:B------:R-:W-:-:S05]  /*19f0*/  LEA R33, R18, R11, 0x1 ;  /* 0x0000000b12217211 */ /* 0x000fca00078e08ff */
[C---:B------:R-:W-:Y:S01]  /*1a00*/  VIADD R21, R33.reuse, 0x2 ;  /* 0x0000000221157836 */ /* 0x040fe20000000000 */
[C---:B------:R-:W-:Y:S01]  /*1a10*/  IADD3 R19, PT, PT, R33.reuse, 0x4, RZ ;  /* 0x0000000421137810 */ /* 0x040fe20007ffe0ff */
[----:B0-----:R-:W-:-:S05]  /*1a20*/  IMAD.WIDE.U32 R24, R33, 0x4, R16 ;  /* 0x0000000421187825 */ /* 0x001fca00078e0010 */
[----:B------:R-:W2:Y:S01]  /*1a30*/  LDG.E R27, desc[UR14][R24.64+0x4] ;  /* 0x0000040e181b7981 */ /* 0x000ea2000c1e1900 */
[----:B------:R-:W-:-:S03]  /*1a40*/  IMAD.WIDE.U32 R20, R21, 0x4, R16 ;  /* 0x0000000415147825 */ /* 0x000fc600078e0010 */
[----:B------:R0:W3:Y:S01]  /*1a50*/  LDG.E R32, desc[UR14][R24.64] ;  /* 0x0000000e18207981 */ /* 0x0000e2000c1e1900 */
[----:B------:R-:W-:-:S03]  /*1a60*/  IMAD.WIDE.U32 R18, R19, 0x4, R16 ;  /* 0x0000000413127825 */ /* 0x000fc600078e0010 */
[----:B------:R-:W4:Y:S01]  /*1a70*/  LDG.E R29, desc[UR14][R20.64+0x4] ;  /* 0x0000040e141d7981 */ /* 0x000f22000c1e1900 */
[----:B------:R-:W-:-:S03]  /*1a80*/  VIADD R33, R33, 0x6 ;  /* 0x0000000621217836 */ /* 0x000fc60000000000 */
[----:B------:R-:W5:Y:S04]  /*1a90*/  LDG.E R30, desc[UR14][R20.64] ;  /* 0x0000000e141e7981 */ /* 0x000f68000c1e1900 */
[----:B------:R-:W5:Y:S01]  /*1aa0*/  LDG.E R31, desc[UR14][R18.64+0x4] ;  /* 0x0000040e121f7981 */ /* 0x000f62000c1e1900 */
[----:B------:R-:W-:-:S03]  /*1ab0*/  IMAD.WIDE.U32 R16, R33, 0x4, R16 ;  /* 0x0000000421107825 */ /* 0x000fc600078e0010 */
[----:B------:R-:W5:Y:S04]  /*1ac0*/  LDG.E R34, desc[UR14][R18.64] ;  /* 0x0000000e12227981 */ /* 0x000f68000c1e1900 */
[----:B------:R-:W5:Y:S04]  /*1ad0*/  LDG.E R33, desc[UR14][R16.64+0x4] ;  /* 0x0000040e10217981 */ /* 0x000f68000c1e1900 */
[----:B------:R1:W5:Y:S01]  /*1ae0*/  LDG.E R36, desc[UR14][R16.64] ;  /* 0x0000000e10247981 */ /* 0x000362000c1e1900 */
[----:B0-----:R-:W-:Y:S01]  /*1af0*/  LOP3.LUT R24, RZ, R28, RZ, 0x33, !PT ;  /* 0x0000001cff187212 */ /* 0x001fe200078e33ff */
[----:B-1----:R-:W-:Y:S01]  /*1b00*/  VIADD R16, R12, 0x1 ;  /* 0x000000010c107836 */ /* 0x002fe20000000000 */
[----:B--2---:R-:W-:Y:S01]  /*1b10*/  IADD3 R27, PT, PT, -R28, R27, RZ ;  /* 0x0000001b1c1b7210 */ /* 0x004fe20007ffe1ff */
[----:B---3--:R-:W-:-:S03]  /*1b20*/  IMAD.IADD R32, R32, 0x1, -R9 ;  /* 0x0000000120207824 */ /* 0x008fc600078e0a09 */
[-C--:B------:R-:W-:Y:S02]  /*1b30*/  ISETP.GE.AND P1, PT, R27, R26.reuse, PT ;  /* 0x0000001a1b00720c */ /* 0x080fe40003f26270 */
[----:B----4-:R-:W-:Y:S02]  /*1b40*/  IADD3 R29, PT, PT, R24, R29, RZ ;  /* 0x0000001d181d7210 */ /* 0x010fe40007ffe0ff */
[C---:B------:R-:W-:Y:S02]  /*1b50*/  LOP3.LUT R27, R32.reuse, R27, RZ, 0xfc, !PT ;  /* 0x0000001b201b7212 */ /* 0x040fe400078efcff */
[----:B------:R-:W-:Y:S01]  /*1b60*/  ISETP.LT.AND P1, PT, R32, UR7, !P1 ;  /* 0x0000000720007c0c */ /* 0x000fe2000cf21270 */
[----:B-----5:R-:W-:Y:S01]  /*1b70*/  IMAD.IADD R30, R30, 0x1, -R9 ;  /* 0x000000011e1e7824 */ /* 0x020fe200078e0a09 */
[----:B------:R-:W-:Y:S02]  /*1b80*/  ISETP.GE.AND P0, PT, R29, R26, PT ;  /* 0x0000001a1d00720c */ /* 0x000fe40003f06270 */
[----:B------:R-:W-:-:S02]  /*1b90*/  ISETP.GT.AND P1, PT, R27, -0x1, P1 ;  /* 0xffffffff1b00780c */ /* 0x000fc40000f24270 */
[----:B------:R-:W-:Y:S02]  /*1ba0*/  IADD3 R31, PT, PT, R31, -0x2, -R28 ;  /* 0xfffffffe1f1f7810 */ /* 0x000fe40007ffe81c */
[----:B------:R-:W-:Y:S02]  /*1bb0*/  IADD3 R34, PT, PT, R34, -R9, RZ ;  /* 0x8000000922227210 */ /* 0x000fe40007ffe0ff */
[----:B------:R-:W-:Y:S02]  /*1bc0*/  ISETP.GE.AND P2, PT, R31, R26, PT ;  /* 0x0000001a1f00720c */ /* 0x000fe40003f46270 */
[C---:B------:R-:W-:Y:S02]  /*1bd0*/  LOP3.LUT R29, R30.reuse, R29, RZ, 0xfc, !PT ;  /* 0x0000001d1e1d7212 */ /* 0x040fe400078efcff */
[----:B------:R-:W-:Y:S02]  /*1be0*/  ISETP.LT.AND P0, PT, R30, UR7, !P0 ;  /* 0x000000071e007c0c */ /* 0x000fe4000c701270 */
[----:B------:R-:W-:Y:S01]  /*1bf0*/  LOP3.LUT R31, R34, R31, RZ, 0xfc, !PT ;  /* 0x0000001f221f7212 */ /* 0x000fe200078efcff */
[----:B------:R-:W-:Y:S01]  /*1c00*/  IMAD.IADD R36, R36, 0x1, -R9 ;  /* 0x0000000124247824 */ /* 0x000fe200078e0a09 */
[----:B------:R-:W-:-:S02]  /*1c10*/  ISETP.LT.AND P2, PT, R34, UR7, !P2 ;  /* 0x0000000722007c0c */ /* 0x000fc4000d741270 */
[----:B------:R-:W-:Y:S02]  /*1c20*/  ISETP.GT.AND P0, PT, R29, -0x1, P0 ;  /* 0xffffffff1d00780c */ /* 0x000fe40000704270 */
[----:B------:R-:W-:Y:S01]  /*1c30*/  IADD3 R33, PT, PT, R33, -0x3, -R28 ;  /* 0xfffffffd21217810 */ /* 0x000fe20007ffe81c */
[----:B------:R-:W-:Y:S01]  /*1c40*/  VIADD R28, R28, 0x4 ;  /* 0x000000041c1c7836 */ /* 0x000fe20000000000 */
[----:B------:R-:W-:Y:S02]  /*1c50*/  @!P1 IADD3 R16, PT, PT, R12, RZ, RZ ;  /* 0x000000ff0c109210 */ /* 0x000fe40007ffe0ff */
[----:B------:R-:W-:Y:S02]  /*1c60*/  ISETP.GT.AND P1, PT, R31, -0x1, P2 ;  /* 0xffffffff1f00780c */ /* 0x000fe40001724270 */
[----:B------:R-:W-:Y:S02]  /*1c70*/  ISETP.GE.AND P2, PT, R33, R26, PT ;  /* 0x0000001a2100720c */ /* 0x000fe40003f46270 */
[----:B------:R-:W-:-:S02]  /*1c80*/  LOP3.LUT R33, R36, R33, RZ, 0xfc, !PT ;  /* 0x0000002124217212 */ /* 0x000fc400078efcff */
[----:B------:R-:W-:Y:S02]  /*1c90*/  ISETP.LT.AND P2, PT, R36, UR7, !P2 ;  /* 0x0000000724007c0c */ /* 0x000fe4000d741270 */
[----:B------:R-:W-:Y:S01]  /*1ca0*/  IADD3 R12, PT, PT, R16, 0x1, RZ ;  /* 0x00000001100c7810 */ /* 0x000fe20007ffe0ff */
[----:B------:R-:W-:Y:S01]  /*1cb0*/  @!P0 IMAD.MOV R12, RZ, RZ, R16 ;  /* 0x000000ffff0c8224 */ /* 0x000fe200078e0210 */
[----:B------:R-:W-:-:S04]  /*1cc0*/  ISETP.GT.AND P2, PT, R33, -0x1, P2 ;  /* 0xffffffff2100780c */ /* 0x000fc80001744270 */
[----:B------:R-:W-:Y:S01]  /*1cd0*/  IADD3 R16, PT, PT, R12, 0x1, RZ ;  /* 0x000000010c107810 */ /* 0x000fe20007ffe0ff */
[----:B------:R-:W-:-:S05]  /*1ce0*/  @!P1 IMAD.MOV R16, RZ, RZ, R12 ;  /* 0x000000ffff109224 */ /* 0x000fca00078e020c */
[----:B------:R-:W-:-:S03]  /*1cf0*/  IADD3 R12, PT, PT, R16, 0x1, RZ ;  /* 0x00000001100c7810 */ /* 0x000fc60007ffe0ff */
[----:B------:R-:W-:-:S07]  /*1d00*/  @!P2 IADD3 R12, PT, PT, R16, RZ, RZ ;  /* 0x000000ff100ca210 */ /* 0x000fce0007ffe0ff */
.L_x_23:
[----:B------:R-:W-:Y:S05]  /*1d10*/  BSYNC.RECONVERGENT B3 ;  /* 0x0000000000037941 */ /* 0x000fea0003800200 */
.L_x_22:
[----:B------:R-:W-:Y:S05]  /*1d20*/  @!P4 BRA `(.L_x_18) ;  /* 0x0000000000ccc947 */ /* 0x000fea0003800000 */
[----:B------:R-:W-:Y:S01]  /*1d30*/  ISETP.NE.AND P0, PT, R15, 0x1, PT ;  /* 0x000000010f00780c */ /* 0x000fe20003f05270 */
[----:B------:R-:W-:Y:S01]  /*1d40*/  BSSY.RECONVERGENT B3, `(.L_x_24) ;  /* 0x0000020000037945 */ /* 0x000fe20003800200 */
[----:B------:R-:W-:-:S11]  /*1d50*/  LOP3.LUT P1, RZ, R13, 0x1, RZ, 0xc0, !PT ;  /* 0x000000010dff7812 */ /* 0x000fd6000782c0ff */
[----:B------:R-:W-:Y:S05]  /*1d60*/  @!P0 BRA `(.L_x_25) ;  /* 0x0000000000748947 */ /* 0x000fea0003800000 */
[----:B------:R-:W0:Y:S01]  /*1d70*/  LDC.64 R16, c[0x0][0x3a0] ;  /* 0x0000e800ff107b82 */ /* 0x000e220000000a00 */
[----:B------:R-:W-:Y:S01]  /*1d80*/  IMAD.IADD R18, R23, 0x1, R28 ;  /* 0x0000000117127824 */ /* 0x000fe200078e021c */
[----:B------:R-:W1:Y:S04]  /*1d90*/  LDCU UR7, c[0x0][0x380] ;  /* 0x00007000ff0777ac */ /* 0x000e680008000800 */
[----:B------:R-:W-:-:S05]  /*1da0*/  LEA R21, R18, R11, 0x1 ;  /* 0x0000000b12157211 */ /* 0x000fca00078e08ff */
[C---:B------:R-:W-:Y:S02]  /*1db0*/  VIADD R25, R21.reuse, 0x2 ;  /* 0x0000000215197836 */ /* 0x040fe40000000000 */
[----:B0-----:R-:W-:-:S04]  /*1dc0*/  IMAD.WIDE.U32 R18, R21, 0x4, R16 ;  /* 0x0000000415127825 */ /* 0x001fc800078e0010 */
[----:B------:R-:W-:Y:S01]  /*1dd0*/  IMAD.WIDE.U32 R16, R25, 0x4, R16 ;  /* 0x0000000419107825 */ /* 0x000fe200078e0010 */
[----:B------:R-:W2:Y:S04]  /*1de0*/  LDG.E R21, desc[UR14][R18.64+0x4] ;  /* 0x0000040e12157981 */ /* 0x000ea8000c1e1900 */
[----:B------:R-:W3:Y:S04]  /*1df0*/  LDG.E R20, desc[UR14][R18.64] ;  /* 0x0000000e12147981 */ /* 0x000ee8000c1e1900 */
[----:B------:R-:W4:Y:S04]  /*1e00*/  LDG.E R25, desc[UR14][R16.64+0x4] ;  /* 0x0000040e10197981 */ /* 0x000f28000c1e1900 */
[----:B------:R0:W5:Y:S01]  /*1e10*/  LDG.E R30, desc[UR14][R16.64] ;  /* 0x0000000e101e7981 */ /* 0x000162000c1e1900 */
[----:B------:R-:W-:-:S02]  /*1e20*/  LOP3.LUT R24, RZ, R28, RZ, 0x33, !PT ;  /* 0x0000001cff187212 */ /* 0x000fc400078e33ff */
[----:B0-----:R-:W-:Y:S02]  /*1e30*/  IADD3 R16, PT, PT, R12, 0x1, RZ ;  /* 0x000000010c107810 */ /* 0x001fe40007ffe0ff */
[C---:B--2---:R-:W-:Y:S01]  /*1e40*/  IADD3 R21, PT, PT, -R28.reuse, R21, RZ ;  /* 0x000000151c157210 */ /* 0x044fe20007ffe1ff */
[----:B------:R-:W-:Y:S02]  /*1e50*/  VIADD R28, R28, 0x2 ;  /* 0x000000021c1c7836 */ /* 0x000fe40000000000 */
[----:B---3--:R-:W-:Y:S01]  /*1e60*/  IMAD.IADD R20, R20, 0x1, -R9 ;  /* 0x0000000114147824 */ /* 0x008fe200078e0a09 */
[----:B------:R-:W-:Y:S02]  /*1e70*/  ISETP.GE.AND P0, PT, R21, R26, PT ;  /* 0x0000001a1500720c */ /* 0x000fe40003f06270 */
[----:B----4-:R-:W-:Y:S02]  /*1e80*/  IADD3 R25, PT, PT, R24, R25, RZ ;  /* 0x0000001918197210 */ /* 0x010fe40007ffe0ff */
[----:B------:R-:W-:-:S02]  /*1e90*/  LOP3.LUT R21, R20, R21, RZ, 0xfc, !PT ;  /* 0x0000001514157212 */ /* 0x000fc400078efcff */
[----:B-1----:R-:W-:Y:S01]  /*1ea0*/  ISETP.LT.AND P0, PT, R20, UR7, !P0 ;  /* 0x0000000714007c0c */ /* 0x002fe2000c701270 */
[----:B-----5:R-:W-:Y:S01]  /*1eb0*/  IMAD.IADD R30, R30, 0x1, -R9 ;  /* 0x000000011e1e7824 */ /* 0x020fe200078e0a09 */
[----:B------:R-:W-:Y:S02]  /*1ec0*/  ISETP.GE.AND P2, PT, R25, R26, PT ;  /* 0x0000001a1900720c */ /* 0x000fe40003f46270 */
[----:B------:R-:W-:Y:S02]  /*1ed0*/  ISETP.GT.AND P0, PT, R21, -0x1, P0 ;  /* 0xffffffff1500780c */ /* 0x000fe40000704270 */
[C---:B------:R-:W-:Y:S02]  /*1ee0*/  LOP3.LUT R25, R30.reuse, R25, RZ, 0xfc, !PT ;  /* 0x000000191e197212 */ /* 0x040fe400078efcff */
[----:B------:R-:W-:-:S04]  /*1ef0*/  ISETP.LT.AND P2, PT, R30, UR7, !P2 ;  /* 0x000000071e007c0c */ /* 0x000fc8000d741270 */
[----:B------:R-:W-:-:S05]  /*1f00*/  ISETP.GT.AND P2, PT, R25, -0x1, P2 ;  /* 0xffffffff1900780c */ /* 0x000fca0001744270 */
[----:B------:R-:W-:-:S05]  /*1f10*/  @!P0 IMAD.MOV R16, RZ, RZ, R12 ;  /* 0x000000ffff108224 */ /* 0x000fca00078e020c */
[----:B------:R-:W-:-:S03]  /*1f20*/  IADD3 R12, PT, PT, R16, 0x1, RZ ;  /* 0x00000001100c7810 */ /* 0x000fc60007ffe0ff */
[----:B------:R-:W-:-:S07]  /*1f30*/  @!P2 IADD3 R12, PT, PT, R16, RZ, RZ ;  /* 0x000000ff100ca210 */ /* 0x000fce0007ffe0ff */
.L_x_25:
[----:B------:R-:W-:Y:S05]  /*1f40*/  BSYNC.RECONVERGENT B3 ;  /* 0x0000000000037941 */ /* 0x000fea0003800200 */
.L_x_24:
[----:B------:R-:W-:Y:S05]  /*1f50*/  @P1 BRA `(.L_x_18) ;  /* 0x0000000000401947 */ /* 0x000fea0003800000 */
[----:B------:R-:W0:Y:S01]  /*1f60*/  LDC.64 R16, c[0x0][0x3a0] ;  /* 0x0000e800ff107b82 */ /* 0x000e220000000a00 */
[----:B------:R-:W-:Y:S01]  /*1f70*/  IMAD.IADD R18, R23, 0x1, R28 ;  /* 0x0000000117127824 */ /* 0x000fe200078e021c */
[----:B------:R-:W1:Y:S04]  /*1f80*/  LDCU UR7, c[0x0][0x380] ;  /* 0x00007000ff0777ac */ /* 0x000e680008000800 */
[----:B------:R-:W-:-:S05]  /*1f90*/  LEA R19, R18, R11, 0x1 ;  /* 0x0000000b12137211 */ /* 0x000fca00078e08ff */
[----:B0-----:R-:W-:-:S05]  /*1fa0*/  IMAD.WIDE.U32 R16, R19, 0x4, R16 ;  /* 0x0000000413107825 */ /* 0x001fca00078e0010 */
[----:B------:R-:W2:Y:S04]  /*1fb0*/  LDG.E R19, desc[UR14][R16.64+0x4] ;  /* 0x0000040e10137981 */ /* 0x000ea8000c1e1900 */
[----:B------:R-:W3:Y:S01]  /*1fc0*/  LDG.E R18, desc[UR14][R16.64] ;  /* 0x0000000e10127981 */ /* 0x000ee2000c1e1900 */
[----:B--2---:R-:W-:Y:S01]  /*1fd0*/  IMAD.IADD R19, R19, 0x1, -R28 ;  /* 0x0000000113137824 */ /* 0x004fe200078e0a1c */
[----:B---3--:R-:W-:-:S04]  /*1fe0*/  IADD3 R18, PT, PT, R18, -R9, RZ ;  /* 0x8000000912127210 */ /* 0x008fc80007ffe0ff */
[----:B------:R-:W-:Y:S02]  /*1ff0*/  ISETP.GE.AND P0, PT, R19, R26, PT ;  /* 0x0000001a1300720c */ /* 0x000fe40003f06270 */
[C---:B------:R-:W-:Y:S02]  /*2000*/  LOP3.LUT R19, R18.reuse, R19, RZ, 0xfc, !PT ;  /* 0x0000001312137212 */ /* 0x040fe400078efcff */
[----:B-1----:R-:W-:Y:S01]  /*2010*/  ISETP.LT.AND P0, PT, R18, UR7, !P0 ;  /* 0x0000000712007c0c */ /* 0x002fe2000c701270 */
[----:B------:R-:W-:-:S03]  /*2020*/  VIADD R18, R12, 0x1 ;  /* 0x000000010c127836 */ /* 0x000fc60000000000 */
[----:B------:R-:W-:-:S13]  /*2030*/  ISETP.GT.AND P0, PT, R19, -0x1, P0 ;  /* 0xffffffff1300780c */ /* 0x000fda0000704270 */
[----:B------:R-:W-:-:S05]  /*2040*/  @!P0 IADD3 R18, PT, PT, R12, RZ, RZ ;  /* 0x000000ff0c128210 */ /* 0x000fca0007ffe0ff */
[----:B------:R-:W-:-:S07]  /*2050*/  IMAD.MOV.U32 R12, RZ, RZ, R18 ;  /* 0x000000ffff0c7224 */ /* 0x000fce00078e0012 */
.L_x_18:
[----:B------:R-:W-:Y:S05]  /*2060*/  BSYNC.RECONVERGENT B2 ;  /* 0x0000000000027941 */ /* 0x000fea0003800200 */
.L_x_17:
[C---:B------:R-:W-:Y:S02]  /*2070*/  ISETP.NE.AND P0, PT, R9.reuse, R6, PT ;  /* 0x000000060900720c */ /* 0x040fe40003f05270 */
[----:B------:R-:W-:-:S11]  /*2080*/  IADD3 R9, PT, PT, R9, 0x1, RZ ;  /* 0x0000000109097810 */ /* 0x000fd60007ffe0ff */
[----:B------:R-:W-:Y:S05]  /*2090*/  @P0 BRA `(.L_x_26) ;  /* 0xfffffff000680947 */ /* 0x000fea000383ffff */
.L_x_16:
[----:B------:R-:W-:Y:S05]  /*20a0*/  BSYNC.RECONVERGENT B1 ;  /* 0x0000000000017941 */ /* 0x000fea0003800200 */
.L_x_2:
[----:B------:R-:W-:-:S07]  /*20b0*/  I2FP.F32.S32 R12, R12 ;  /* 0x0000000c000c7245 */ /* 0x000fce0000201400 */
.L_x_1:
[----:B------:R-:W-:Y:S05]  /*20c0*/  BSYNC.RECONVERGENT B0 ;  /* 0x0000000000007941 */ /* 0x000fea0003800200 */
.L_x_0:
[----:B------:R-:W4:Y:S02]  /*20d0*/  LDCU UR8, c[0x0][0x388] ;  /* 0x00007100ff0877ac */ /* 0x000f240008000800 */
[----:B----4-:R-:W-:-:S06]  /*20e0*/  UISETP.GE.AND UP0, UPT, UR8, 0x1, UPT ;  /* 0x000000010800788c */ /* 0x010fcc000bf06270 */
[----:B------:R-:W-:-:S13]  /*20f0*/  PLOP3.LUT P0, PT, PT, PT, UP0, 0x80, 0x8 ;  /* 0x000000000008781c */ /* 0x000fda0003f0f008 */
[----:B------:R-:W-:Y:S05]  /*2100*/  @!P0 EXIT ;  /* 0x000000000000894d */ /* 0x000fea0003800000 */
[----:B------:R-:W-:Y:S02]  /*2110*/  UISETP.GE.U32.AND UP0, UPT, UR8, 0x10, UPT ;  /* 0x000000100800788c */ /* 0x000fe4000bf06070 */
[----:B------:R-:W-:Y:S01]  /*2120*/  IMAD.U32 R8, RZ, RZ, UR8 ;  /* 0x00000008ff087e24 */ /* 0x000fe2000f8e00ff */
[----:B------:R-:W-:Y:S01]  /*2130*/  MOV R5, RZ ;  /* 0x000000ff00057202 */ /* 0x000fe20000000f00 */
[----:B------:R-:W-:Y:S02]  /*2140*/  ULOP3.LUT UR13, UR8, 0xf, URZ, 0xc0, !UPT ;  /* 0x0000000f080d7892 */ /* 0x000fe4000f8ec0ff */
[----:B------:R-:W-:-:S03]  /*2150*/  IMAD R8, R7, R8, UR6 ;  /* 0x0000000607087e24 */ /* 0x000fc6000f8e0208 */
[----:B------:R-:W-:Y:S07]  /*2160*/  BRA.U !UP0, `(.L_x_27) ;  /* 0x0000001108587547 */ /* 0x000fee000b800000 */
[----:B------:R-:W4:Y:S01]  /*2170*/  LDCU.64 UR6, c[0x0][0x3a8] ;  /* 0x00007500ff0677ac */ /* 0x000f220008000a00 */
[----:B------:R-:W-:Y:S01]  /*2180*/  IMAD.MOV.U32 R9, RZ, RZ, R8 ;  /* 0x000000ffff097224 */ /* 0x000fe200078e0008 */
[----:B------:R-:W-:-:S04]  /*2190*/  ULOP3.LUT UR8, UR8, 0x7ffffff0, URZ, 0xc0, !UPT ;  /* 0x7ffffff008087892 */ /* 0x000fc8000f8ec0ff */
[----:B------:R-:W-:Y:S02]  /*21a0*/  UIADD3 UR11, UPT, UPT, -UR8, URZ, URZ ;  /* 0x000000ff080b7290 */ /* 0x000fe4000fffe1ff */
[----:B------:R-:W-:Y:S01]  /*21b0*/  MOV R5, UR8 ;  /* 0x0000000800057c02 */ /* 0x000fe20008000f00 */
[----:B----4-:R-:W-:-:S04]  /*21c0*/  UIADD3 UR6, UP0, UPT, UR6, 0x20, URZ ;  /* 0x0000002006067890 */ /* 0x010fc8000ff1e0ff */
[----:B------:R-:W-:-:S12]  /*21d0*/  UIADD3.X UR7, UPT, UPT, URZ, UR7, URZ, UP0, !UPT ;  /* 0x00000007ff077290 */ /* 0x000fd800087fe4ff */
.L_x_60:
[----:B----4-:R-:W-:Y:S01]  /*21e0*/  MOV R7, UR7 ;  /* 0x0000000700077c02 */ /* 0x010fe20008000f00 */
[----:B------:R-:W-:-:S04]  /*21f0*/  IMAD.U32 R6, RZ, RZ, UR6 ;  /* 0x00000006ff067e24 */ /* 0x000fc8000f8e00ff */
[----:B------:R-:W-:-:S05]  /*2200*/  IMAD.WIDE R6, R9, 0x4, R6 ;  /* 0x0000000409067825 */ /* 0x000fca00078e0206 */
[----:B------:R-:W4:Y:S01]  /*2210*/  LDG.E R3, desc[UR14][R6.64+-0x20] ;  /* 0xffffe00e06037981 */ /* 0x000f22000c1e1900 */
[----:B------:R-:W5:Y:S01]  /*2220*/  MUFU.RCP R11, R12 ;  /* 0x0000000c000b7308 */ /* 0x000f620000001000 */
[----:B------:R-:W-:Y:S01]  /*2230*/  UIADD3 UR11, UPT, UPT, UR11, 0x10, URZ ;  /* 0x000000100b0b7890 */ /* 0x000fe2000fffe0ff */
[----:B------:R-:W-:Y:S03]  /*2240*/  BSSY.RECONVERGENT B2, `(.L_x_28) ;  /* 0x000000d000027945 */ /* 0x000fe60003800200 */
[----:B------:R-:W-:Y:S01]  /*2250*/  UISETP.NE.AND UP0, UPT, UR11, URZ, UPT ;  /* 0x000000ff0b00728c */ /* 0x000fe2000bf05270 */
[----:B-----5:R-:W-:-:S04]  /*2260*/  FFMA R4, R11, -R12, 1 ;  /* 0x3f8000000b047423 */ /* 0x020fc8000000080c */
[----:B------:R-:W-:Y:S01]  /*2270*/  FFMA R4, R11, R4, R11 ;  /* 0x000000040b047223 */ /* 0x000fe2000000000b */
[----:B----4-:R-:W4:Y:S03]  /*2280*/  FCHK P0, R3, R12 ;  /* 0x0000000c03007302 */ /* 0x010f260000000000 */
[----:B------:R-:W-:-:S04]  /*2290*/  FFMA R11, R3, R4, RZ ;  /* 0x00000004030b7223 */ /* 0x000fc800000000ff */
[----:B------:R-:W-:-:S04]  /*22a0*/  FFMA R10, R11, -R12, R3 ;  /* 0x8000000c0b0a7223 */ /* 0x000fc80000000003 */
[----:B------:R-:W-:Y:S01]  /*22b0*/  FFMA R11, R4, R10, R11 ;  /* 0x0000000a040b7223 */ /* 0x000fe2000000000b */
[----:B----4-:R-:W-:Y:S06]  /*22c0*/  @!P0 BRA `(.L_x_29) ;  /* 0x0000000000108947 */ /* 0x010fec0003800000 */
[----:B------:R-:W-:Y:S01]  /*22d0*/  IMAD.MOV.U32 R4, RZ, RZ, R12 ;  /* 0x000000ffff047224 */ /* 0x000fe200078e000c */
[----:B------:R-:W-:-:S07]  /*22e0*/  MOV R10, 0x2300 ;  /* 0x00002300000a7802 */ /* 0x000fce0000000f00 */
[----:B0123--:R-:W-:Y:S05]  /*22f0*/  CALL.REL.NOINC `($__internal_0_$__cuda_sm3x_div_rn_noftz_f32_slowpath) ;  /* 0x0000002000007944 */ /* 0x00ffea0003c00000 */
[----:B------:R-:W-:-:S07]  /*2300*/  MOV R11, R13 ;  /* 0x0000000d000b7202 */ /* 0x000fce0000000f00 */
.L_x_29:
[----:B------:R-:W-:Y:S05]  /*2310*/  BSYNC.RECONVERGENT B2 ;  /* 0x0000000000027941 */ /* 0x000fea0003800200 */
.L_x_28:
[----:B------:R-:W4:Y:S01]  /*2320*/  LDG.E R15, desc[UR14][R6.64+-0x1c] ;  /* 0xffffe40e060f7981 */ /* 0x000f22000c1e1900 */
[----:B------:R-:W5:Y:S01]  /*2330*/  MUFU.RCP R3, R12 ;  /* 0x0000000c00037308 */ /* 0x000f620000001000 */
[----:B------:R-:W-:Y:S02]  /*2340*/  BSSY.RECONVERGENT B2, `(.L_x_30) ;  /* 0x000000d000027945 */ /* 0x000fe40003800200 */
[----:B------:R0:W-:Y:S01]  /*2350*/  STG.E desc[UR14][R6.64+-0x20], R11 ;  /* 0xffffe00b06007986 */ /* 0x0001e2000c10190e */
[----:B-----5:R-:W-:-:S04]  /*2360*/  FFMA R4, R3, -R12, 1 ;  /* 0x3f80000003047423 */ /* 0x020fc8000000080c */
[----:B------:R-:W-:Y:S01]  /*2370*/  FFMA R3, R3, R4, R3 ;  /* 0x0000000403037223 */ /* 0x000fe20000000003 */
[----:B----4-:R-:W4:Y:S03]  /*2380*/  FCHK P0, R15, R12 ;  /* 0x0000000c0f007302 */ /* 0x010f260000000000 */
[----:B------:R-:W-:-:S04]  /*2390*/  FFMA R4, R3, R15, RZ ;  /* 0x0000000f03047223 */ /* 0x000fc800000000ff */
[----:B------:R-:W-:-:S04]  /*23a0*/  FFMA R13, R4, -R12, R15 ;  /* 0x8000000c040d7223 */ /* 0x000fc8000000000f */
[----:B------:R-:W-:Y:S01]  /*23b0*/  FFMA R13, R3, R13, R4 ;  /* 0x0000000d030d7223 */ /* 0x000fe20000000004 */
[----:B0---4-:R-:W-:Y:S06]  /*23c0*/  @!P0 BRA `(.L_x_31) ;  /* 0x0000000000108947 */ /* 0x011fec0003800000 */
[----:B------:R-:W-:Y:S01]  /*23d0*/  IMAD.MOV.U32 R3, RZ, RZ, R15 ;  /* 0x000000ffff037224 */ /* 0x000fe200078e000f */
[----:B------:R-:W-:Y:S02]  /*23e0*/  MOV R4, R12 ;  /* 0x0000000c00047202 */ /* 0x000fe40000000f00 */
[----:B------:R-:W-:-:S07]  /*23f0*/  MOV R10, 0x2410 ;  /* 0x00002410000a7802 */ /* 0x000fce0000000f00 */
[----:B-123--:R-:W-:Y:S05]  /*2400*/  CALL.REL.NOINC `($__internal_0_$__cuda_sm3x_div_rn_noftz_f32_slowpath) ;  /* 0x0000001c00bc7944 */ /* 0x00efea0003c00000 */
.L_x_31:
[----:B------:R-:W-:Y:S05]  /*2410*/  BSYNC.RECONVERGENT B2 ;  /* 0x0000000000027941 */ /* 0x000fea0003800200 */
.L_x_30:
[----:B------:R-:W4:Y:S01]  /*2420*/  LDG.E R15, desc[UR14][R6.64+-0x18] ;  /* 0xffffe80e060f7981 */ /* 0x000f22000c1e1900 */
[----:B------:R-:W0:Y:S01]  /*2430*/  MUFU.RCP R3, R12 ;  /* 0x0000000c00037308 */ /* 0x000e220000001000 */
[----:B------:R-:W-:Y:S02]  /*2440*/  BSSY.RECONVERGENT B2, `(.L_x_32) ;  /* 0x000000e000027945 */ /* 0x000fe40003800200 */
[----:B------:R0:W-:Y:S02]  /*2450*/  STG.E desc[UR14][R6.64+-0x1c], R13 ;  /* 0xffffe40d06007986 */ /* 0x0001e4000c10190e */
[----:B0-----:R-:W-:-:S04]  /*2460*/  FFMA R4, R3, -R12, 1 ;  /* 0x3f80000003047423 */ /* 0x001fc8000000080c */
[----:B------:R-:W-:Y:S01]  /*2470*/  FFMA R3, R3, R4, R3 ;  /* 0x0000000403037223 */ /* 0x000fe20000000003 */
[----:B----4-:R-:W0:Y:S03]  /*2480*/  FCHK P0, R15, R12 ;  /* 0x0000000c0f007302 */ /* 0x010e260000000000 */
[----:B------:R-:W-:-:S04]  /*2490*/  FFMA R4, R3, R15, RZ ;  /* 0x0000000f03047223 */ /* 0x000fc800000000ff */
[----:B------:R-:W-:-:S04]  /*24a0*/  FFMA R11, R4, -R12, R15 ;  /* 0x8000000c040b7223 */ /* 0x000fc8000000000f */
[----:B------:R-:W-:Y:S01]  /*24b0*/  FFMA R11, R3, R11, R4 ;  /* 0x0000000b030b7223 */ /* 0x000fe20000000004 */
[----:B0-----:R-:W-:Y:S06]  /*24c0*/  @!P0 BRA `(.L_x_33) ;  /* 0x0000000000148947 */ /* 0x001fec0003800000 */
[----:B------:R-:W-:Y:S01]  /*24d0*/  IMAD.MOV.U32 R3, RZ, RZ, R15 ;  /* 0x000000ffff037224 */ /* 0x000fe200078e000f */
[----:B------:R-:W-:Y:S02]  /*24e0*/  MOV R4, R12 ;  /* 0x0000000c00047202 */ /* 0x000fe40000000f00 */
[----:B------:R-:W-:-:S07]  /*24f0*/  MOV R10, 0x2510 ;  /* 0x00002510000a7802 */ /* 0x000fce0000000f00 */
[----:B-123--:R-:W-:Y:S05]  /*2500*/  CALL.REL.NOINC `($__internal_0_$__cuda_sm3x_div_rn_noftz_f32_slowpath) ;  /* 0x0000001c007c7944 */ /* 0x00efea0003c00000 */
[----:B------:R-:W-:-:S07]  /*2510*/  IMAD.MOV.U32 R11, RZ, RZ, R13 ;  /* 0x000000ffff0b7224 */ /* 0x000fce00078e000d */
.L_x_33:
[----:B------:R-:W-:Y:S05]  /*2520*/  BSYNC.RECONVERGENT B2 ;  /* 0x0000000000027941 */ /* 0x000fea0003800200 */
.L_x_32:
        /* <DEDUP_REMOVED lines=11> */
[----:B------:R-:W-:Y:S01]  /*25e0*/  MOV R3, R15 ;  /* 0x0000000f00037202 */ /* 0x000fe20000000f00 */
[----:B------:R-:W-:Y:S01]  /*25f0*/  IMAD.MOV.U32 R4, RZ, RZ, R12 ;  /* 0x000000ffff047224 */ /* 0x000fe200078e000c */
[----:B------:R-:W-:-:S07]  /*2600*/  MOV R10, 0x2620 ;  /* 0x00002620000a7802 */ /* 0x000fce0000000f00 */
[----:B-123--:R-:W-:Y:S05]  /*2610*/  CALL.REL.NOINC `($__internal_0_$__cuda_sm3x_div_rn_noftz_f32_slowpath) ;  /* 0x0000001c00387944 */ /* 0x00efea0003c00000 */
.L_x_35:
[----:B------:R-:W-:Y:S05]  /*2620*/  BSYNC.RECONVERGENT B2 ;  /* 0x0000000000027941 */ /* 0x000fea0003800200 */
.L_x_34:
        /* <DEDUP_REMOVED lines=15> */
[----:B------:R-:W-:-:S07]  /*2720*/  MOV R11, R13 ;  /* 0x0000000d000b7202 */ /* 0x000fce0000000f00 */
.L_x_37:
[----:B------:R-:W-:Y:S05]  /*2730*/  BSYNC.RECONVERGENT B2 ;  /* 0x0000000000027941 */ /* 0x000fea0003800200 */
.L_x_36:
        /* <DEDUP_REMOVED lines=15> */
.L_x_39:
[----:B------:R-:W-:Y:S05]  /*2830*/  BSYNC.RECONVERGENT B2 ;  /* 0x0000000000027941 */ /* 0x000fea0003800200 */
.L_x_38:
        /* <DEDUP_REMOVED lines=11> */
[----:B------:R-:W-:Y:S02]  /*28f0*/  MOV R3, R15 ;  /* 0x0000000f00037202 */ /* 0x000fe40000000f00 */
[----:B------:R-:W-:Y:S02]  /*2900*/  MOV R4, R12 ;  /* 0x0000000c00047202 */ /* 0x000fe40000000f00 */
[----:B------:R-:W-:-:S07]  /*2910*/  MOV R10, 0x2930 ;  /* 0x00002930000a7802 */ /* 0x000fce0000000f00 */
[----:B-123--:R-:W-:Y:S05]  /*2920*/  CALL.REL.NOINC `($__internal_0_$__cuda_sm3x_div_rn_noftz_f32_slowpath) ;  /* 0x0000001800747944 */ /* 0x00efea0003c00000 */
[----:B------:R-:W-:-:S07]  /*2930*/  IMAD.MOV.U32 R11, RZ, RZ, R13 ;  /* 0x000000ffff0b7224 */ /* 0x000fce00078e000d */
.L_x_41:
[----:B------:R-:W-:Y:S05]  /*2940*/  BSYNC.RECONVERGENT B2 ;  /* 0x0000000000027941 */ /* 0x000fea0003800200 */
.L_x_40:
        /* <DEDUP_REMOVED lines=15> */
.L_x_43:
[----:B------:R-:W-:Y:S05]  /*2a40*/  BSYNC.RECONVERGENT B2 ;  /* 0x0000000000027941 */ /* 0x000fea0003800200 */
.L_x_42:
        /* <DEDUP_REMOVED lines=15> */
[----:B------:R-:W-:-:S07]  /*2b40*/  MOV R11, R13 ;  /* 0x0000000d000b7202 */ /* 0x000fce0000000f00 */
.L_x_45:
[----:B------:R-:W-:Y:S05]  /*2b50*/  BSYNC.RECONVERGENT B2 ;  /* 0x0000000000027941 */ /* 0x000fea0003800200 */
.L_x_44:
        /* <DEDUP_REMOVED lines=15> */
.L_x_47:
[----:B------:R-:W-:Y:S05]  /*2c50*/  BSYNC.RECONVERGENT B2 ;  /* 0x0000000000027941 */ /* 0x000fea0003800200 */
.L_x_46:
        /* <DEDUP_REMOVED lines=16> */
.L_x_49:
[----:B------:R-:W-:Y:S05]  /*2d60*/  BSYNC.RECONVERGENT B2 ;  /* 0x0000000000027941 */ /* 0x000fea0003800200 */
.L_x_48:
        /* <DEDUP_REMOVED lines=15> */
.L_x_51:
[----:B------:R-:W-:Y:S05]  /*2e60*/  BSYNC.RECONVERGENT B2 ;  /* 0x0000000000027941 */ /* 0x000fea0003800200 */
.L_x_50:
        /* <DEDUP_REMOVED lines=16> */
.L_x_53:
[----:B------:R-:W-:Y:S05]  /*2f70*/  BSYNC.RECONVERGENT B2 ;  /* 0x0000000000027941 */ /* 0x000fea0003800200 */
.L_x_52:
        /* <DEDUP_REMOVED lines=15> */
.L_x_55:
[----:B------:R-:W-:Y:S05]  /*3070*/  BSYNC.RECONVERGENT B2 ;  /* 0x0000000000027941 */ /* 0x000fea0003800200 */
.L_x_54:
        /* <DEDUP_REMOVED lines=16> */
.L_x_57:
[----:B------:R-:W-:Y:S05]  /*3180*/  BSYNC.RECONVERGENT B2 ;  /* 0x0000000000027941 */ /* 0x000fea0003800200 */
.L_x_56:
        /* <DEDUP_REMOVED lines=16> */
.L_x_59:
[----:B------:R-:W-:Y:S05]  /*3290*/  BSYNC.RECONVERGENT B2 ;  /* 0x0000000000027941 */ /* 0x000fea0003800200 */
.L_x_58:
[----:B------:R4:W-:Y:S01]  /*32a0*/  STG.E desc[UR14][R6.64+0x1c], R3 ;  /* 0x00001c0306007986 */ /* 0x0009e2000c10190e */
[----:B------:R-:W-:Y:S01]  /*32b0*/  VIADD R9, R9, 0x10 ;  /* 0x0000001009097836 */ /* 0x000fe20000000000 */
[----:B------:R-:W-:Y:S06]  /*32c0*/  BRA.U UP0, `(.L_x_60) ;  /* 0xffffffed00c47547 */ /* 0x000fec000b83ffff */
.L_x_27:
[----:B------:R-:W-:-:S13]  /*32d0*/  ISETP.NE.AND P0, PT, RZ, UR13, PT ;  /* 0x0000000dff007c0c */ /* 0x000fda000bf05270 */
[----:B------:R-:W-:Y:S05]  /*32e0*/  @!P0 EXIT ;  /* 0x000000000000894d */ /* 0x000fea0003800000 */
[----:B------:R-:W5:Y:S01]  /*32f0*/  LDCU UR6, c[0x0][0x388] ;  /* 0x00007100ff0677ac */ /* 0x000f620008000800 */
[----:B------:R-:W-:Y:S02]  /*3300*/  UISETP.GE.U32.AND UP0, UPT, UR13, 0x8, UPT ;  /* 0x000000080d00788c */ /* 0x000fe4000bf06070 */
[----:B-----5:R-:W-:-:S07]  /*3310*/  ULOP3.LUT UR6, UR6, 0x7, URZ, 0xc0, !UPT ;  /* 0x0000000706067892 */ /* 0x020fce000f8ec0ff */
[----:B------:R-:W-:Y:S05]  /*3320*/  BRA.U !UP0, `(.L_x_61) ;  /* 0x0000000908307547 */ /* 0x000fea000b800000 */
[----:B----4-:R-:W4:Y:S01]  /*3330*/  LDC.64 R6, c[0x0][0x3a8] ;  /* 0x0000ea00ff067b82 */ /* 0x010f220000000a00 */
[----:B------:R-:W-:-:S05]  /*3340*/  IADD3 R3, PT, PT, R8, R5, RZ ;  /* 0x0000000508037210 */ /* 0x000fca0007ffe0ff */
[----:B----4-:R-:W-:-:S05]  /*3350*/  IMAD.WIDE R6, R3, 0x4, R6 ;  /* 0x0000000403067825 */ /* 0x010fca00078e0206 */
[----:B------:R-:W4:Y:S01]  /*3360*/  LDG.E R11, desc[UR14][R6.64] ;  /* 0x0000000e060b7981 */ /* 0x000f22000c1e1900 */
[----:B------:R-:W5:Y:S01]  /*3370*/  MUFU.RCP R3, R12 ;  /* 0x0000000c00037308 */ /* 0x000f620000001000 */
[----:B------:R-:W-:Y:S01]  /*3380*/  BSSY.RECONVERGENT B2, `(.L_x_62) ;  /* 0x000000d000027945 */ /* 0x000fe20003800200 */
[----:B-----5:R-:W-:-:S04]  /*3390*/  FFMA R4, R3, -R12, 1 ;  /* 0x3f80000003047423 */ /* 0x020fc8000000080c */
[----:B------:R-:W-:Y:S02]  /*33a0*/  FFMA R3, R3, R4, R3 ;  /* 0x0000000403037223 */ /* 0x000fe40000000003 */
[----:B----4-:R-:W4:Y:S02]  /*33b0*/  FCHK P0, R11, R12 ;  /* 0x0000000c0b007302 */ /* 0x010f240000000000 */
[----:B------:R-:W-:-:S04]  /*33c0*/  FFMA R4, R3, R11, RZ ;  /* 0x0000000b03047223 */ /* 0x000fc800000000ff */
[----:B------:R-:W-:-:S04]  /*33d0*/  FFMA R9, R4, -R12, R11 ;  /* 0x8000000c04097223 */ /* 0x000fc8000000000b */
[----:B------:R-:W-:Y:S01]  /*33e0*/  FFMA R9, R3, R9, R4 ;  /* 0x0000000903097223 */ /* 0x000fe20000000004 */
[----:B----4-:R-:W-:Y:S06]  /*33f0*/  @!P0 BRA `(.L_x_63) ;  /* 0x0000000000148947 */ /* 0x010fec0003800000 */
[----:B------:R-:W-:Y:S01]  /*3400*/  MOV R3, R11 ;  /* 0x0000000b00037202 */ /* 0x000fe20000000f00 */
[----:B------:R-:W-:Y:S01]  /*3410*/  IMAD.MOV.U32 R4, RZ, RZ, R12 ;  /* 0x000000ffff047224 */ /* 0x000fe200078e000c */
[----:B------:R-:W-:-:S07]  /*3420*/  MOV R10, 0x3440 ;  /* 0x00003440000a7802 */ /* 0x000fce0000000f00 */
[----:B0123--:R-:W-:Y:S05]  /*3430*/  CALL.REL.NOINC `($__internal_0_$__cuda_sm3x_div_rn_noftz_f32_slowpath) ;  /* 0x0000000c00b07944 */ /* 0x00ffea0003c00000 */
[----:B------:R-:W-:-:S07]  /*3440*/  MOV R9, R13 ;  /* 0x0000000d00097202 */ /* 0x000fce0000000f00 */
.L_x_63:
[----:B------:R-:W-:Y:S05]  /*3450*/  BSYNC.RECONVERGENT B2 ;  /* 0x0000000000027941 */ /* 0x000fea0003800200 */
.L_x_62:
        /* <DEDUP_REMOVED lines=11> */
[----:B------:R-:W-:Y:S01]  /*3510*/  MOV R3, R13 ;  /* 0x0000000d00037202 */ /* 0x000fe20000000f00 */
[----:B------:R-:W-:Y:S01]  /*3520*/  IMAD.MOV.U32 R4, RZ, RZ, R12 ;  /* 0x000000ffff047224 */ /* 0x000fe200078e000c */
[----:B------:R-:W-:-:S07]  /*3530*/  MOV R10, 0x3550 ;  /* 0x00003550000a7802 */ /* 0x000fce0000000f00 */
[----:B-123--:R-:W-:Y:S05]  /*3540*/  CALL.REL.NOINC `($__internal_0_$__cuda_sm3x_div_rn_noftz_f32_slowpath) ;  /* 0x0000000c006c7944 */ /* 0x00efea0003c00000 */
[----:B------:R-:W-:-:S07]  /*3550*/  MOV R11, R13 ;  /* 0x0000000d000b7202 */ /* 0x000fce0000000f00 */
.L_x_65:
[----:B------:R-:W-:Y:S05]  /*3560*/  BSYNC.RECONVERGENT B2 ;  /* 0x0000000000027941 */ /* 0x000fea0003800200 */
.L_x_64:
        /* <DEDUP_REMOVED lines=16> */
.L_x_67:
[----:B------:R-:W-:Y:S05]  /*3670*/  BSYNC.RECONVERGENT B2 ;  /* 0x0000000000027941 */ /* 0x000fea0003800200 */
.L_x_66:
        /* <DEDUP_REMOVED lines=16> */
.L_x_69:
[----:B------:R-:W-:Y:S05]  /*3780*/  BSYNC.RECONVERGENT B2 ;  /* 0x0000000000027941 */ /* 0x000fea0003800200 */
.L_x_68:
        /* <DEDUP_REMOVED lines=16> */
.L_x_71:
[----:B------:R-:W-:Y:S05]  /*3890*/  BSYNC.RECONVERGENT B2 ;  /* 0x0000000000027941 */ /* 0x000fea0003800200 */
.L_x_70:
        /* <DEDUP_REMOVED lines=16> */
.L_x_73:
[----:B------:R-:W-:Y:S05]  /*39a0*/  BSYNC.RECONVERGENT B2 ;  /* 0x0000000000027941 */ /* 0x000fea0003800200 */
.L_x_72:
        /* <DEDUP_REMOVED lines=16> */
.L_x_75:
[----:B------:R-:W-:Y:S05]  /*3ab0*/  BSYNC.RECONVERGENT B2 ;  /* 0x0000000000027941 */ /* 0x000fea0003800200 */
.L_x_74:
        /* <DEDUP_REMOVED lines=16> */
.L_x_77:
[----:B------:R-:W-:Y:S05]  /*3bc0*/  BSYNC.RECONVERGENT B2 ;  /* 0x0000000000027941 */ /* 0x000fea0003800200 */
.L_x_76:
[----:B------:R0:W-:Y:S01]  /*3bd0*/  STG.E desc[UR14][R6.64+0x1c], R3 ;  /* 0x00001c0306007986 */ /* 0x0001e2000c10190e */
[----:B------:R-:W-:-:S07]  /*3be0*/  IADD3 R5, PT, PT, R5, 0x8, RZ ;  /* 0x0000000805057810 */ /* 0x000fce0007ffe0ff */
.L_x_61:
[----:B------:R-:W-:-:S13]  /*3bf0*/  ISETP.NE.AND P0, PT, RZ, UR6, PT ;  /* 0x00000006ff007c0c */ /* 0x000fda000bf05270 */
[----:B------:R-:W-:Y:S05]  /*3c00*/  @!P0 EXIT ;  /* 0x000000000000894d */ /* 0x000fea0003800000 */
[----:B------:R-:W5:Y:S01]  /*3c10*/  LDCU UR7, c[0x0][0x388] ;  /* 0x00007100ff0777ac */ /* 0x000f620008000800 */
[----:B------:R-:W-:Y:S02]  /*3c20*/  UISETP.GE.U32.AND UP0, UPT, UR6, 0x4, UPT ;  /* 0x000000040600788c */ /* 0x000fe4000bf06070 */
[----:B-----5:R-:W-:-:S07]  /*3c30*/  ULOP3.LUT UR7, UR7, 0x3, URZ, 0xc0, !UPT ;  /* 0x0000000307077892 */ /* 0x020fce000f8ec0ff */
[----:B------:R-:W-:Y:S05]  /*3c40*/  BRA.U !UP0, `(.L_x_78) ;  /* 0x0000000508207547 */ /* 0x000fea000b800000 */
[----:B0---4-:R-:W0:Y:S01]  /*3c50*/  LDC.64 R6, c[0x0][0x3a8] ;  /* 0x0000ea00ff067b82 */ /* 0x011e220000000a00 */
[----:B------:R-:W-:-:S04]  /*3c60*/  IMAD.IADD R3, R8, 0x1, R5 ;  /* 0x0000000108037824 */ /* 0x000fc800078e0205 */
[----:B0-----:R-:W-:-:S05]  /*3c70*/  IMAD.WIDE R6, R3, 0x4, R6 ;  /* 0x0000000403067825 */ /* 0x001fca00078e0206 */
[----:B------:R-:W4:Y:S01]  /*3c80*/  LDG.E R11, desc[UR14][R6.64] ;  /* 0x0000000e060b7981 */ /* 0x000f22000c1e1900 */
[----:B------:R-:W0:Y:S01]  /*3c90*/  MUFU.RCP R3, R12 ;  /* 0x0000000c00037308 */ /* 0x000e220000001000 */
[----:B------:R-:W-:Y:S01]  /*3ca0*/  BSSY.RECONVERGENT B2, `(.L_x_79) ;  /* 0x000000d000027945 */ /* 0x000fe20003800200 */
[----:B0-----:R-:W-:-:S04]  /*3cb0*/  FFMA R4, R3, -R12, 1 ;  /* 0x3f80000003047423 */ /* 0x001fc8000000080c */
[----:B------:R-:W-:Y:S02]  /*3cc0*/  FFMA R3, R3, R4, R3 ;  /* 0x0000000403037223 */ /* 0x000fe40000000003 */
[----:B----4-:R-:W0:Y:S02]  /*3cd0*/  FCHK P0, R11, R12 ;  /* 0x0000000c0b007302 */ /* 0x010e240000000000 */
        /* <DEDUP_REMOVED lines=9> */
.L_x_80:
[----:B------:R-:W-:Y:S05]  /*3d70*/  BSYNC.RECONVERGENT B2 ;  /* 0x0000000000027941 */ /* 0x000fea0003800200 */
.L_x_79:
        /* <DEDUP_REMOVED lines=16> */
.L_x_82:
[----:B------:R-:W-:Y:S05]  /*3e80*/  BSYNC.RECONVERGENT B2 ;  /* 0x0000000000027941 */ /* 0x000fea0003800200 */
.L_x_81:
        /* <DEDUP_REMOVED lines=16> */
.L_x_84:
[----:B------:R-:W-:Y:S05]  /*3f90*/  BSYNC.RECONVERGENT B2 ;  /* 0x0000000000027941 */ /* 0x000fea0003800200 */
.L_x_83:
        /* <DEDUP_REMOVED lines=16> */
.L_x_86:
[----:B------:R-:W-:Y:S05]  /*40a0*/  BSYNC.RECONVERGENT B2 ;  /* 0x0000000000027941 */ /* 0x000fea0003800200 */
.L_x_85:
[----:B------:R0:W-:Y:S01]  /*40b0*/  STG.E desc[UR14][R6.64+0xc], R3 ;  /* 0x00000c0306007986 */ /* 0x0001e2000c10190e */
[----:B------:R-:W-:-:S07]  /*40c0*/  IADD3 R5, PT, PT, R5, 0x4, RZ ;  /* 0x0000000405057810 */ /* 0x000fce0007ffe0ff */
.L_x_78:
[----:B------:R-:W-:-:S13]  /*40d0*/  ISETP.NE.AND P0, PT, RZ, UR7, PT ;  /* 0x00000007ff007c0c */ /* 0x000fda000bf05270 */
[----:B------:R-:W-:Y:S05]  /*40e0*/  @!P0 EXIT ;  /* 0x000000000000894d */ /* 0x000fea0003800000 */
[----:B0---4-:R-:W0:Y:S01]  /*40f0*/  LDC R3, c[0x0][0x390] ;  /* 0x0000e400ff037b82 */ /* 0x011e220000000800 */
[----:B------:R-:W4:Y:S01]  /*4100*/  LDCU UR8, c[0x0][0x388] ;  /* 0x00007100ff0877ac */ /* 0x000f220008000800 */
[----:B------:R-:W-:Y:S01]  /*4110*/  MOV R9, UR9 ;  /* 0x0000000900097c02 */ /* 0x000fe20008000f00 */
[----:B------:R-:W-:-:S05]  /*4120*/  UIADD3 UR6, UPT, UPT, -UR7, URZ, URZ ;  /* 0x000000ff07067290 */ /* 0x000fca000fffe1ff */
[----:B------:R-:W1:Y:S01]  /*4130*/  LDC.64 R6, c[0x0][0x3a8] ;  /* 0x0000ea00ff067b82 */ /* 0x000e620000000a00 */
[C---:B0-----:R-:W-:Y:S02]  /*4140*/  IADD3 R2, PT, PT, R3.reuse, UR4, R2 ;  /* 0x0000000403027c10 */ /* 0x041fe4000fffe002 */
[----:B------:R-:W-:-:S03]  /*4150*/  IADD3 R0, PT, PT, R3, UR5, R0 ;  /* 0x0000000503007c10 */ /* 0x000fc6000fffe000 */
[----:B------:R-:W-:-:S04]  /*4160*/  IMAD R3, R9, UR12, R2 ;  /* 0x0000000c09037c24 */ /* 0x000fc8000f8e0202 */
[----:B------:R-:W-:-:S04]  /*4170*/  IMAD R0, R3, UR10, R0 ;  /* 0x0000000a03007c24 */ /* 0x000fc8000f8e0200 */
[----:B-1--4-:R-:W-:-:S07]  /*4180*/  IMAD R5, R0, UR8, R5 ;  /* 0x0000000800057c24 */ /* 0x012fce000f8e0205 */
.L_x_89:
[----:B0-----:R-:W-:-:S05]  /*4190*/  IMAD.WIDE R8, R5, 0x4, R6 ;  /* 0x0000000405087825 */ /* 0x001fca00078e0206 */
[----:B------:R-:W4:Y:S01]  /*41a0*/  LDG.E R4, desc[UR14][R8.64] ;  /* 0x0000000e08047981 */ /* 0x000f22000c1e1900 */
[----:B------:R-:W0:Y:S01]  /*41b0*/  MUFU.RCP R3, R12 ;  /* 0x0000000c00037308 */ /* 0x000e220000001000 */
[----:B------:R-:W-:Y:S01]  /*41c0*/  UIADD3 UR6, UPT, UPT, UR6, 0x1, URZ ;  /* 0x0000000106067890 */ /* 0x000fe2000fffe0ff */
[----:B------:R-:W-:Y:S03]  /*41d0*/  BSSY.RECONVERGENT B2, `(.L_x_87) ;  /* 0x000000e000027945 */ /* 0x000fe60003800200 */
[----:B------:R-:W-:Y:S01]  /*41e0*/  UISETP.NE.AND UP0, UPT, UR6, URZ, UPT ;  /* 0x000000ff0600728c */ /* 0x000fe2000bf05270 */
        /* <DEDUP_REMOVED lines=10> */
[----:B--23--:R-:W-:Y:S05]  /*4290*/  CALL.REL.NOINC `($__internal_0_$__cuda_sm3x_div_rn_noftz_f32_slowpath) ;  /* 0x0000000000187944 */ /* 0x00cfea0003c00000 */
[----:B------:R-:W-:-:S07]  /*42a0*/  MOV R3, R13 ;  /* 0x0000000d00037202 */ /* 0x000fce0000000f00 */
.L_x_88:
[----:B------:R-:W-:Y:S05]  /*42b0*/  BSYNC.RECONVERGENT B2 ;  /* 0x0000000000027941 */ /* 0x000fea0003800200 */
.L_x_87:
[----:B------:R0:W-:Y:S01]  /*42c0*/  STG.E desc[UR14][R8.64], R3 ;  /* 0x0000000308007986 */ /* 0x0001e2000c10190e */
[----:B------:R-:W-:Y:S01]  /*42d0*/  VIADD R5, R5, 0x1 ;  /* 0x0000000105057836 */ /* 0x000fe20000000000 */
[----:B------:R-:W-:Y:S06]  /*42e0*/  BRA.U UP0, `(.L_x_89) ;  /* 0xfffffffd00a87547 */ /* 0x000fec000b83ffff */
[----:B------:R-:W-:Y:S05]  /*42f0*/  EXIT ;  /* 0x000000000000794d */ /* 0x000fea0003800000 */
        .weak           $__internal_0_$__cuda_sm3x_div_rn_noftz_f32_slowpath
        .type           $__internal_0_$__cuda_sm3x_div_rn_noftz_f32_slowpath,@function
        .size           $__internal_0_$__cuda_sm3x_div_rn_noftz_f32_slowpath,(.L_x_102 - $__internal_0_$__cuda_sm3x_div_rn_noftz_f32_slowpath)
$__internal_0_$__cuda_sm3x_div_rn_noftz_f32_slowpath:
[----:B------:R-:W-:Y:S01]  /*4300*/  SHF.R.U32.HI R13, RZ, 0x17, R4 ;  /* 0x00000017ff0d7819 */ /* 0x000fe20000011604 */
[----:B------:R-:W-:Y:S01]  /*4310*/  BSSY.RECONVERGENT B0, `(.L_x_90) ;  /* 0x0000062000007945 */ /* 0x000fe20003800200 */
[----:B------:R-:W-:Y:S02]  /*4320*/  SHF.R.U32.HI R11, RZ, 0x17, R3 ;  /* 0x00000017ff0b7819 */ /* 0x000fe40000011603 */
[----:B------:R-:W-:Y:S02]  /*4330*/  LOP3.LUT R13, R13, 0xff, RZ, 0xc0, !PT ;  /* 0x000000ff0d0d7812 */ /* 0x000fe400078ec0ff */
[----:B------:R-:W-:Y:S02]  /*4340*/  LOP3.LUT R14, R11, 0xff, RZ, 0xc0, !PT ;  /* 0x000000ff0b0e7812 */ /* 0x000fe400078ec0ff */
[----:B------:R-:W-:Y:S02]  /*4350*/  IADD3 R16, PT, PT, R13, -0x1, RZ ;  /* 0xffffffff0d107810 */ /* 0x000fe40007ffe0ff */
[----:B------:R-:W-:-:S02]  /*4360*/  IADD3 R15, PT, PT, R14, -0x1, RZ ;  /* 0xffffffff0e0f7810 */ /* 0x000fc40007ffe0ff */
[----:B------:R-:W-:-:S04]  /*4370*/  ISETP.GT.U32.AND P0, PT, R16, 0xfd, PT ;  /* 0x000000fd1000780c */ /* 0x000fc80003f04070 */
[----:B------:R-:W-:-:S13]  /*4380*/  ISETP.GT.U32.OR P0, PT, R15, 0xfd, P0 ;  /* 0x000000fd0f00780c */ /* 0x000fda0000704470 */
[----:B------:R-:W-:Y:S01]  /*4390*/  @!P0 IMAD.MOV.U32 R11, RZ, RZ, RZ ;  /* 0x000000ffff0b8224 */ /* 0x000fe200078e00ff */
[----:B------:R-:W-:Y:S06]  /*43a0*/  @!P0 BRA `(.L_x_91) ;  /* 0x00000000005c8947 */ /* 0x000fec0003800000 */
[----:B------:R-:W-:Y:S02]  /*43b0*/  FSETP.GTU.FTZ.AND P0, PT, |R3|, +INF , PT ;  /* 0x7f8000000300780b */ /* 0x000fe40003f1c200 */
[----:B------:R-:W-:-:S04]  /*43c0*/  FSETP.GTU.FTZ.AND P1, PT, |R4|, +INF , PT ;  /* 0x7f8000000400780b */ /* 0x000fc80003f3c200 */
[----:B------:R-:W-:-:S13]  /*43d0*/  PLOP3.LUT P0, PT, P0, P1, PT, 0xf8, 0x8f ;  /* 0x00000000008f781c */ /* 0x000fda0000703f70 */
[----:B------:R-:W-:Y:S05]  /*43e0*/  @P0 BRA `(.L_x_92) ;  /* 0x00000004004c0947 */ /* 0x000fea0003800000 */
[----:B------:R-:W-:-:S13]  /*43f0*/  LOP3.LUT P0, RZ, R4, 0x7fffffff, R3, 0xc8, !PT ;  /* 0x7fffffff04ff7812 */ /* 0x000fda000780c803 */
[----:B------:R-:W-:Y:S05]  /*4400*/  @!P0 BRA `(.L_x_93) ;  /* 0x00000004003c8947 */ /* 0x000fea0003800000 */
[C---:B------:R-:W-:Y:S02]  /*4410*/  FSETP.NEU.FTZ.AND P1, PT, |R3|.reuse, +INF , PT ;  /* 0x7f8000000300780b */ /* 0x040fe40003f3d200 */
[----:B------:R-:W-:Y:S02]  /*4420*/  FSETP.NEU.FTZ.AND P2, PT, |R4|, +INF , PT ;  /* 0x7f8000000400780b */ /* 0x000fe40003f5d200 */
[----:B------:R-:W-:-:S11]  /*4430*/  FSETP.NEU.FTZ.AND P0, PT, |R3|, +INF , PT ;  /* 0x7f8000000300780b */ /* 0x000fd60003f1d200 */
[----:B------:R-:W-:Y:S05]  /*4440*/  @!P2 BRA !P1, `(.L_x_93) ;  /* 0x00000004002ca947 */ /* 0x000fea0004800000 */
[----:B------:R-:W-:-:S04]  /*4450*/  LOP3.LUT P1, RZ, R3, 0x7fffffff, RZ, 0xc0, !PT ;  /* 0x7fffffff03ff7812 */ /* 0x000fc8000782c0ff */
[----:B------:R-:W-:-:S13]  /*4460*/  PLOP3.LUT P1, PT, P2, P1, PT, 0x2f, 0xf2 ;  /* 0x0000000000f2781c */ /* 0x000fda0001722577 */
[----:B------:R-:W-:Y:S05]  /*4470*/  @P1 BRA `(.L_x_94) ;  /* 0x0000000400181947 */ /* 0x000fea0003800000 */
[----:B------:R-:W-:-:S04]  /*4480*/  LOP3.LUT P1, RZ, R4, 0x7fffffff, RZ, 0xc0, !PT ;  /* 0x7fffffff04ff7812 */ /* 0x000fc8000782c0ff */
[----:B------:R-:W-:-:S13]  /*4490*/  PLOP3.LUT P0, PT, P0, P1, PT, 0x2f, 0xf2 ;  /* 0x0000000000f2781c */ /* 0x000fda0000702577 */
[----:B------:R-:W-:Y:S05]  /*44a0*/  @P0 BRA `(.L_x_95) ;  /* 0x0000000400000947 */ /* 0x000fea0003800000 */
[----:B------:R-:W-:Y:S02]  /*44b0*/  ISETP.GE.AND P0, PT, R15, RZ, PT ;  /* 0x000000ff0f00720c */ /* 0x000fe40003f06270 */
[----:B------:R-:W-:-:S11]  /*44c0*/  ISETP.GE.AND P1, PT, R16, RZ, PT ;  /* 0x000000ff1000720c */ /* 0x000fd60003f26270 */
[----:B------:R-:W-:Y:S01]  /*44d0*/  @P0 MOV R11, RZ ;  /* 0x000000ff000b0202 */ /* 0x000fe20000000f00 */
[----:B------:R-:W-:Y:S01]  /*44e0*/  @!P0 FFMA R3, R3, 1.84467440737095516160e+19, RZ ;  /* 0x5f80000003038823 */ /* 0x000fe200000000ff */
[----:B------:R-:W-:Y:S01]  /*44f0*/  @!P0 MOV R11, 0xffffffc0 ;  /* 0xffffffc0000b8802 */ /* 0x000fe20000000f00 */
[----:B------:R-:W-:-:S04]  /*4500*/  @!P1 FFMA R4, R4, 1.84467440737095516160e+19, RZ ;  /* 0x5f80000004049823 */ /* 0x000fc800000000ff */
[----:B------:R-:W-:-:S07]  /*4510*/  @!P1 VIADD R11, R11, 0x40 ;  /* 0x000000400b0b9836 */ /* 0x000fce0000000000 */
.L_x_91:
[----:B------:R-:W-:Y:S01]  /*4520*/  LEA R15, R13, 0xc0800000, 0x17 ;  /* 0xc08000000d0f7811 */ /* 0x000fe200078eb8ff */
[----:B------:R-:W-:Y:S01]  /*4530*/  BSSY.RECONVERGENT B1, `(.L_x_96) ;  /* 0x0000036000017945 */ /* 0x000fe20003800200 */
[----:B------:R-:W-:Y:S02]  /*4540*/  IADD3 R14, PT, PT, R14, -0x7f, RZ ;  /* 0xffffff810e0e7810 */ /* 0x000fe40007ffe0ff */
[----:B------:R-:W-:-:S03]  /*4550*/  IADD3 R15, PT, PT, -R15, R4, RZ ;  /* 0x000000040f0f7210 */ /* 0x000fc60007ffe1ff */
[C---:B------:R-:W-:Y:S01]  /*4560*/  IMAD R3, R14.reuse, -0x800000, R3 ;  /* 0xff8000000e037824 */ /* 0x040fe200078e0203 */
[----:B------:R-:W0:Y:S01]  /*4570*/  MUFU.RCP R4, R15 ;  /* 0x0000000f00047308 */ /* 0x000e220000001000 */
[----:B------:R-:W-:Y:S01]  /*4580*/  FADD.FTZ R16, -R15, -RZ ;  /* 0x800000ff0f107221 */ /* 0x000fe20000010100 */
[----:B------:R-:W-:-:S05]  /*4590*/  IADD3 R14, PT, PT, R14, 0x7f, -R13 ;  /* 0x0000007f0e0e7810 */ /* 0x000fca0007ffe80d */
[----:B------:R-:W-:Y:S02]  /*45a0*/  IMAD.IADD R14, R14, 0x1, R11 ;  /* 0x000000010e0e7824 */ /* 0x000fe400078e020b */
[----:B0-----:R-:W-:-:S04]  /*45b0*/  FFMA R17, R4, R16, 1 ;  /* 0x3f80000004117423 */ /* 0x001fc80000000010 */
[----:B------:R-:W-:-:S04]  /*45c0*/  FFMA R4, R4, R17, R4 ;  /* 0x0000001104047223 */ /* 0x000fc80000000004 */
[----:B------:R-:W-:-:S04]  /*45d0*/  FFMA R17, R3, R4, RZ ;  /* 0x0000000403117223 */ /* 0x000fc800000000ff */
[----:B------:R-:W-:-:S04]  /*45e0*/  FFMA R18, R16, R17, R3 ;  /* 0x0000001110127223 */ /* 0x000fc80000000003 */
[----:B------:R-:W-:-:S04]  /*45f0*/  FFMA R17, R4, R18, R17 ;  /* 0x0000001204117223 */ /* 0x000fc80000000011 */
[----:B------:R-:W-:-:S04]  /*4600*/  FFMA R16, R16, R17, R3 ;  /* 0x0000001110107223 */ /* 0x000fc80000000003 */
[----:B------:R-:W-:-:S05]  /*4610*/  FFMA R3, R4, R16, R17 ;  /* 0x0000001004037223 */ /* 0x000fca0000000011 */
[----:B------:R-:W-:-:S04]  /*4620*/  SHF.R.U32.HI R13, RZ, 0x17, R3 ;  /* 0x00000017ff0d7819 */ /* 0x000fc80000011603 */
[----:B------:R-:W-:-:S04]  /*4630*/  LOP3.LUT R13, R13, 0xff, RZ, 0xc0, !PT ;  /* 0x000000ff0d0d7812 */ /* 0x000fc800078ec0ff */
[----:B------:R-:W-:-:S04]  /*4640*/  IADD3 R15, PT, PT, R13, R14, RZ ;  /* 0x0000000e0d0f7210 */ /* 0x000fc80007ffe0ff */
[----:B------:R-:W-:-:S04]  /*4650*/  IADD3 R11, PT, PT, R15, -0x1, RZ ;  /* 0xffffffff0f0b7810 */ /* 0x000fc80007ffe0ff */
[----:B------:R-:W-:-:S13]  /*4660*/  ISETP.GE.U32.AND P0, PT, R11, 0xfe, PT ;  /* 0x000000fe0b00780c */ /* 0x000fda0003f06070 */
[----:B------:R-:W-:Y:S05]  /*4670*/  @!P0 BRA `(.L_x_97) ;  /* 0x0000000000808947 */ /* 0x000fea0003800000 */
[----:B------:R-:W-:-:S13]  /*4680*/  ISETP.GT.AND P0, PT, R15, 0xfe, PT ;  /* 0x000000fe0f00780c */ /* 0x000fda0003f04270 */
[----:B------:R-:W-:Y:S05]  /*4690*/  @P0 BRA `(.L_x_98) ;  /* 0x00000000006c0947 */ /* 0x000fea0003800000 */
[----:B------:R-:W-:-:S13]  /*46a0*/  ISETP.GE.AND P0, PT, R15, 0x1, PT ;  /* 0x000000010f00780c */ /* 0x000fda0003f06270 */
[----:B------:R-:W-:Y:S05]  /*46b0*/  @P0 BRA `(.L_x_99) ;  /* 0x0000000000740947 */ /* 0x000fea0003800000 */
[----:B------:R-:W-:Y:S02]  /*46c0*/  ISETP.GE.AND P0, PT, R15, -0x18, PT ;  /* 0xffffffe80f00780c */ /* 0x000fe40003f06270 */
[----:B------:R-:W-:-:S11]  /*46d0*/  LOP3.LUT R3, R3, 0x80000000, RZ, 0xc0, !PT ;  /* 0x8000000003037812 */ /* 0x000fd600078ec0ff */
[----:B------:R-:W-:Y:S05]  /*46e0*/  @!P0 BRA `(.L_x_99) ;  /* 0x0000000000688947 */ /* 0x000fea0003800000 */
[CCC-:B------:R-:W-:Y:S01]  /*46f0*/  FFMA.RZ R11, R4.reuse, R16.reuse, R17.reuse ;  /* 0x00000010040b7223 */ /* 0x1c0fe2000000c011 */
[C---:B------:R-:W-:Y:S01]  /*4700*/  VIADD R14, R15.reuse, 0x20 ;  /* 0x000000200f0e7836 */ /* 0x040fe20000000000 */
[C---:B------:R-:W-:Y:S02]  /*4710*/  ISETP.NE.AND P2, PT, R15.reuse, RZ, PT ;  /* 0x000000ff0f00720c */ /* 0x040fe40003f45270 */
[----:B------:R-:W-:Y:S02]  /*4720*/  ISETP.NE.AND P1, PT, R15, RZ, PT ;  /* 0x000000ff0f00720c */ /* 0x000fe40003f25270 */
[----:B------:R-:W-:Y:S01]  /*4730*/  LOP3.LUT R13, R11, 0x7fffff, RZ, 0xc0, !PT ;  /* 0x007fffff0b0d7812 */ /* 0x000fe200078ec0ff */
[CCC-:B------:R-:W-:Y:S01]  /*4740*/  FFMA.RP R11, R4.reuse, R16.reuse, R17.reuse ;  /* 0x00000010040b7223 */ /* 0x1c0fe20000008011 */
[----:B------:R-:W-:Y:S01]  /*4750*/  FFMA.RM R4, R4, R16, R17 ;  /* 0x0000001004047223 */ /* 0x000fe20000004011 */
[----:B------:R-:W-:Y:S02]  /*4760*/  IADD3 R15, PT, PT, -R15, RZ, RZ ;  /* 0x000000ff0f0f7210 */ /* 0x000fe40007ffe1ff */
[----:B------:R-:W-:-:S02]  /*4770*/  LOP3.LUT R13, R13, 0x800000, RZ, 0xfc, !PT ;  /* 0x008000000d0d7812 */ /* 0x000fc400078efcff */
[----:B------:R-:W-:Y:S02]  /*4780*/  FSETP.NEU.FTZ.AND P0, PT, R11, R4, PT ;  /* 0x000000040b00720b */ /* 0x000fe40003f1d000 */
[----:B------:R-:W-:Y:S02]  /*4790*/  SHF.L.U32 R14, R13, R14, RZ ;  /* 0x0000000e0d0e7219 */ /* 0x000fe400000006ff */
[----:B------:R-:W-:Y:S02]  /*47a0*/  SEL R4, R15, RZ, P2 ;  /* 0x000000ff0f047207 */ /* 0x000fe40001000000 */
[----:B------:R-:W-:Y:S02]  /*47b0*/  ISETP.NE.AND P1, PT, R14, RZ, P1 ;  /* 0x000000ff0e00720c */ /* 0x000fe40000f25270 */
[----:B------:R-:W-:Y:S02]  /*47c0*/  SHF.R.U32.HI R4, RZ, R4, R13 ;  /* 0x00000004ff047219 */ /* 0x000fe4000001160d */
[----:B------:R-:W-:-:S02]  /*47d0*/  PLOP3.LUT P0, PT, P0, P1, PT, 0xf8, 0x8f ;  /* 0x00000000008f781c */ /* 0x000fc40000703f70 */
[----:B------:R-:W-:Y:S02]  /*47e0*/  SHF.R.U32.HI R14, RZ, 0x1, R4 ;  /* 0x00000001ff0e7819 */ /* 0x000fe40000011604 */
[----:B------:R-:W-:-:S04]  /*47f0*/  SEL R11, RZ, 0x1, !P0 ;  /* 0x00000001ff0b7807 */ /* 0x000fc80004000000 */
[----:B------:R-:W-:-:S04]  /*4800*/  LOP3.LUT R11, R11, 0x1, R14, 0xf8, !PT ;  /* 0x000000010b0b7812 */ /* 0x000fc800078ef80e */
[----:B------:R-:W-:-:S04]  /*4810*/  LOP3.LUT R11, R11, R4, RZ, 0xc0, !PT ;  /* 0x000000040b0b7212 */ /* 0x000fc800078ec0ff */
[----:B------:R-:W-:-:S04]  /*4820*/  IADD3 R14, PT, PT, R14, R11, RZ ;  /* 0x0000000b0e0e7210 */ /* 0x000fc80007ffe0ff */
[----:B------:R-:W-:Y:S01]  /*4830*/  LOP3.LUT R3, R14, R3, RZ, 0xfc, !PT ;  /* 0x000000030e037212 */ /* 0x000fe200078efcff */
[----:B------:R-:W-:Y:S06]  /*4840*/  BRA `(.L_x_99) ;  /* 0x0000000000107947 */ /* 0x000fec0003800000 */
.L_x_98:
[----:B------:R-:W-:-:S04]  /*4850*/  LOP3.LUT R3, R3, 0x80000000, RZ, 0xc0, !PT ;  /* 0x8000000003037812 */ /* 0x000fc800078ec0ff */
[----:B------:R-:W-:Y:S01]  /*4860*/  LOP3.LUT R3, R3, 0x7f800000, RZ, 0xfc, !PT ;  /* 0x7f80000003037812 */ /* 0x000fe200078efcff */
[----:B------:R-:W-:Y:S06]  /*4870*/  BRA `(.L_x_99) ;  /* 0x0000000000047947 */ /* 0x000fec0003800000 */
.L_x_97:
[----:B------:R-:W-:-:S07]  /*4880*/  IMAD R3, R14, 0x800000, R3 ;  /* 0x008000000e037824 */ /* 0x000fce00078e0203 */
.L_x_99:
[----:B------:R-:W-:Y:S05]  /*4890*/  BSYNC.RECONVERGENT B1 ;  /* 0x0000000000017941 */ /* 0x000fea0003800200 */
.L_x_96:
[----:B------:R-:W-:Y:S05]  /*48a0*/  BRA `(.L_x_100) ;  /* 0x0000000000207947 */ /* 0x000fea0003800000 */
.L_x_95:
[----:B------:R-:W-:-:S04]  /*48b0*/  LOP3.LUT R3, R4, 0x80000000, R3, 0x48, !PT ;  /* 0x8000000004037812 */ /* 0x000fc800078e4803 */
[----:B------:R-:W-:Y:S01]  /*48c0*/  LOP3.LUT R3, R3, 0x7f800000, RZ, 0xfc, !PT ;  /* 0x7f80000003037812 */ /* 0x000fe200078efcff */
[----:B------:R-:W-:Y:S06]  /*48d0*/  BRA `(.L_x_100) ;  /* 0x0000000000147947 */ /* 0x000fec0003800000 */
.L_x_94:
[----:B------:R-:W-:Y:S01]  /*48e0*/  LOP3.LUT R3, R4, 0x80000000, R3, 0x48, !PT ;  /* 0x8000000004037812 */ /* 0x000fe200078e4803 */
[----:B------:R-:W-:Y:S06]  /*48f0*/  BRA `(.L_x_100) ;  /* 0x00000000000c7947 */ /* 0x000fec0003800000 */
.L_x_93:
[----:B------:R-:W0:Y:S01]  /*4900*/  MUFU.RSQ R3, -QNAN ;  /* 0xffc0000000037908 */ /* 0x000e220000001400 */
[----:B------:R-:W-:Y:S05]  /*4910*/  BRA `(.L_x_100) ;  /* 0x0000000000047947 */ /* 0x000fea0003800000 */
.L_x_92:
[----:B------:R-:W-:-:S07]  /*4920*/  FADD.FTZ R3, R3, R4 ;  /* 0x0000000403037221 */ /* 0x000fce0000010000 */
.L_x_100:
[----:B------:R-:W-:Y:S05]  /*4930*/  BSYNC.RECONVERGENT B0 ;  /* 0x0000000000007941 */ /* 0x000fea0003800200 */
.L_x_90:
[----:B------:R-:W-:Y:S01]  /*4940*/  HFMA2 R11, -RZ, RZ, 0, 0 ;  /* 0x00000000ff0b7431 */ /* 0x000fe200000001ff */
[----:B0-----:R-:W-:-:S03]  /*4950*/  MOV R13, R3 ;  /* 0x00000003000d7202 */ /* 0x001fc60000000f00 */
[----:B------:R-:W-:Y:S05]  /*4960*/  RET.REL.NODEC R10 `(remap) ;  /* 0xffffffb40aa47950 */ /* 0x000fea0003c3ffff */
.L_x_101:
[----:B------:R-:W-:-:S00]  /*4970*/  BRA `(.L_x_101) ;  /* 0xfffffffc00fc7947 */ /* 0x000fc0000383ffff */
[----:B------:R-:W-:-:S00]  /*4980*/  NOP ;  /* 0x0000000000007918 */ /* 0x000fc00000000000 */
[----:B------:R-:W-:-:S00]  /*4990*/  NOP ;  /* 0x0000000000007918 */ /* 0x000fc00000000000 */
[----:B------:R-:W-:-:S00]  /*49a0*/  NOP ;  /* 0x0000000000007918 */ /* 0x000fc00000000000 */
[----:B------:R-:W-:-:S00]  /*49b0*/  NOP ;  /* 0x0000000000007918 */ /* 0x000fc00000000000 */
[----:B------:R-:W-:-:S00]  /*49c0*/  NOP ;  /* 0x0000000000007918 */ /* 0x000fc00000000000 */
[----:B------:R-:W-:-:S00]  /*49d0*/  NOP ;  /* 0x0000000000007918 */ /* 0x000fc00000000000 */
[----:B------:R-:W-:-:S00]  /*49e0*/  NOP ;  /* 0x0000000000007918 */ /* 0x000fc00000000000 */
[----:B------:R-:W-:-:S00]  /*49f0*/  NOP ;  /* 0x0000000000007918 */ /* 0x000fc00000000000 */
.L_x_102:


//--------------------- .nv.shared.reserved.0     --------------------------
	.section	.nv.shared.reserved.0,"aw",@nobits
	.weak		__nv_reservedSMEM_offset_0_alias
	.size		__nv_reservedSMEM_offset_0_alias, 0, 64
	.other		__nv_reservedSMEM_offset_0_alias,@"STO_CUDA_RESERVED_SHARED STV_DEFAULT"
__nv_reservedSMEM_offset_0_alias:
	.zero		0
	.zero		64


//--------------------- .nv.constant0.remap       --------------------------
	.section	.nv.constant0.remap,"a",@progbits
	.sectionflags	@""
	.align	4
.nv.constant0.remap:
	.zero		944


//--------------------- SYMBOLS --------------------------

	.type		.nv.reservedSmem.offset0,@object
	.size		.nv.reservedSmem.offset0,0x4
